// auto-generated by cutlass_sweep.gemm — config: {"arch": "sm_90", "cluster_m": 4, "cluster_n": 2, "dtype": "int8", "dtype_b": "int8", "layout": "nt", "stages": 0, "tile_k": 128, "tile_m": 256, "tile_n": 128}
#include "cutlass/cutlass.h"
#include "cutlass/gemm/collective/collective_builder.hpp"
#include "cutlass/gemm/device/gemm_universal_adapter.h"
#include "cutlass/gemm/kernel/gemm_universal.hpp"
#include "cutlass/epilogue/collective/collective_builder.hpp"

using ElemA = int8_t;
using ElemB = int8_t;
using ElemCD = int8_t;
using Acc  = int32_t;
using TileShape    = cute::Shape<cute::_256, cute::_128, cute::_128>;
using ClusterShape = cute::Shape<cute::_4, cute::_2, cute::_1>;

using CollectiveEpilogue = typename cutlass::epilogue::collective::CollectiveBuilder<
    cutlass::arch::Sm90, cutlass::arch::OpClassTensorOp,
    TileShape, ClusterShape,
    cutlass::epilogue::collective::EpilogueTileAuto,
    Acc, Acc,
    ElemCD, cutlass::layout::RowMajor, 128 / cutlass::sizeof_bits<ElemCD>::value,
    ElemCD, cutlass::layout::RowMajor, 128 / cutlass::sizeof_bits<ElemCD>::value,
    cutlass::epilogue::collective::EpilogueScheduleAuto
  >::CollectiveOp;

using CollectiveMainloop = typename cutlass::gemm::collective::CollectiveBuilder<
    cutlass::arch::Sm90, cutlass::arch::OpClassTensorOp,
    ElemA, cutlass::layout::RowMajor, 128 / cutlass::sizeof_bits<ElemA>::value,
    ElemB, cutlass::layout::ColumnMajor, 128 / cutlass::sizeof_bits<ElemB>::value,
    Acc,
    TileShape, ClusterShape,
    cutlass::gemm::collective::StageCountAutoCarveout<static_cast<int>(sizeof(typename CollectiveEpilogue::SharedStorage))>,
    cutlass::gemm::collective::KernelScheduleAuto
  >::CollectiveOp;

using GemmKernel = cutlass::gemm::kernel::GemmUniversal<
    cute::Shape<int,int,int,int>,
    CollectiveMainloop,
    CollectiveEpilogue
>;
using Gemm = cutlass::gemm::device::GemmUniversalAdapter<GemmKernel>;

// Force the device kernel symbol into the cubin without needing a host main.
auto* _anchor = &cutlass::device_kernel<GemmKernel>;


// ===== COMPILED SASS (sm_90a) =====

	.target	sm_90a

	.elftype	@"ET_EXEC"


//--------------------- .note.nv.tkinfo           --------------------------
	.section	.note.nv.tkinfo,"",@"SHT_NOTE"
	.sectionflags	@"SHF_NOTE_NV_TKINFO"
	.tkinfo
        /*0018*/ 	.word	0x00000002
        /*0030*/ 	.string	""
        /*0030*/ 	.string	"ptxas"
        /*0030*/ 	.string	"Cuda compilation tools, release 13.0, V13.0.88"
        /*0030*/ 	.string	"Build cuda_13.0.r13.0/compiler.36424714_0"
        /*0030*/ 	.string	"-arch sm_90a -m 64 "



//--------------------- .note.nv.cuinfo           --------------------------
	.section	.note.nv.cuinfo,"",@"SHT_NOTE"
	.sectionflags	@"SHF_NOTE_NV_CUINFO"
        /*0018*/ 	.short	0x0002
        /*001a*/ 	.short	0x005a
        /*001c*/ 	.short	0x0082
	.zero		2


//--------------------- .nv.info                  --------------------------
	.section	.nv.info,"",@"SHT_CUDA_INFO"
	.align	4


	//----- nvinfo : EIATTR_REGCOUNT
	.align		4
        /*0000*/ 	.byte	0x04, 0x2f
        /*0002*/ 	.short	(.L_15 - .L_14)
	.align		4
.L_14:
        /*0004*/ 	.word	index@(_ZN7cutlass13device_kernelINS_4gemm6kernel13GemmUniversalIN4cute5tupleIJiiiiEEENS1_10collective13CollectiveMmaINS1_34MainloopSm90TmaGmmaWarpSpecializedILi4ENS5_IJNS4_1CILi4EEENSA_ILi2EEENSA_ILi1EEEEEENS1_35KernelTmaWarpSpecializedCooperativeEEENS5_IJNSA_ILi256EEENSA_ILi128EEESI_EEEaNS5_IJlSD_lEEEaSK_NS4_8TiledMMAINS4_8MMA_AtomIJNS4_4SM904GMMA27MMA_64x128x32_S32S8S8_SS_TNEEEENS4_6LayoutINS5_IJSC_SD_SD_EEENS5_IJSD_NSA_ILi0EEEST_EEEEENS5_IJNS4_10UnderscoreESW_SW_EEEEENS4_23SM90_TMA_LOAD_MULTICASTENS4_14ComposedLayoutINS4_7SwizzleILi3ELi4ELi3EEENS4_18smem_ptr_flag_bitsILi8EEENSR_INS5_IJNSA_ILi8EEESI_EEENS5_IJSI_SD_EEEEEEEvNS4_8identityESZ_S19_vS1A_EENS_8epilogue10collective6detail29Sm90TmaWarpSpecializedAdapterINS1D_15DefaultEpilogueIaSK_SK_NS1C_6thread17LinearCombinationIaLi1EiiLNS1H_9ScaleType4KindE0ELNS_15FloatRoundStyleE2EaEENS1_15EpilogueDefaultEEEEEvvEEEEvNT_6ParamsE)
        /*0008*/ 	.word	0x000000a8


	//----- nvinfo : EIATTR_FRAME_SIZE
	.align		4
.L_15:
        /*000c*/ 	.byte	0x04, 0x11
        /*000e*/ 	.short	(.L_17 - .L_16)
	.align		4
.L_16:
        /*0010*/ 	.word	index@(_ZN7cutlass13device_kernelINS_4gemm6kernel13GemmUniversalIN4cute5tupleIJiiiiEEENS1_10collective13CollectiveMmaINS1_34MainloopSm90TmaGmmaWarpSpecializedILi4ENS5_IJNS4_1CILi4EEENSA_ILi2EEENSA_ILi1EEEEEENS1_35KernelTmaWarpSpecializedCooperativeEEENS5_IJNSA_ILi256EEENSA_ILi128EEESI_EEEaNS5_IJlSD_lEEEaSK_NS4_8TiledMMAINS4_8MMA_AtomIJNS4_4SM904GMMA27MMA_64x128x32_S32S8S8_SS_TNEEEENS4_6LayoutINS5_IJSC_SD_SD_EEENS5_IJSD_NSA_ILi0EEEST_EEEEENS5_IJNS4_10UnderscoreESW_SW_EEEEENS4_23SM90_TMA_LOAD_MULTICASTENS4_14ComposedLayoutINS4_7SwizzleILi3ELi4ELi3EEENS4_18smem_ptr_flag_bitsILi8EEENSR_INS5_IJNSA_ILi8EEESI_EEENS5_IJSI_SD_EEEEEEEvNS4_8identityESZ_S19_vS1A_EENS_8epilogue10collective6detail29Sm90TmaWarpSpecializedAdapterINS1D_15DefaultEpilogueIaSK_SK_NS1C_6thread17LinearCombinationIaLi1EiiLNS1H_9ScaleType4KindE0ELNS_15FloatRoundStyleE2EaEENS1_15EpilogueDefaultEEEEEvvEEEEvNT_6ParamsE)
        /*0014*/ 	.word	0x00000000


	//----- nvinfo : EIATTR_MIN_STACK_SIZE
	.align		4
.L_17:
        /*0018*/ 	.byte	0x04, 0x12
        /*001a*/ 	.short	(.L_19 - .L_18)
	.align		4
.L_18:
        /*001c*/ 	.word	index@(_ZN7cutlass13device_kernelINS_4gemm6kernel13GemmUniversalIN4cute5tupleIJiiiiEEENS1_10collective13CollectiveMmaINS1_34MainloopSm90TmaGmmaWarpSpecializedILi4ENS5_IJNS4_1CILi4EEENSA_ILi2EEENSA_ILi1EEEEEENS1_35KernelTmaWarpSpecializedCooperativeEEENS5_IJNSA_ILi256EEENSA_ILi128EEESI_EEEaNS5_IJlSD_lEEEaSK_NS4_8TiledMMAINS4_8MMA_AtomIJNS4_4SM904GMMA27MMA_64x128x32_S32S8S8_SS_TNEEEENS4_6LayoutINS5_IJSC_SD_SD_EEENS5_IJSD_NSA_ILi0EEEST_EEEEENS5_IJNS4_10UnderscoreESW_SW_EEEEENS4_23SM90_TMA_LOAD_MULTICASTENS4_14ComposedLayoutINS4_7SwizzleILi3ELi4ELi3EEENS4_18smem_ptr_flag_bitsILi8EEENSR_INS5_IJNSA_ILi8EEESI_EEENS5_IJSI_SD_EEEEEEEvNS4_8identityESZ_S19_vS1A_EENS_8epilogue10collective6detail29Sm90TmaWarpSpecializedAdapterINS1D_15DefaultEpilogueIaSK_SK_NS1C_6thread17LinearCombinationIaLi1EiiLNS1H_9ScaleType4KindE0ELNS_15FloatRoundStyleE2EaEENS1_15EpilogueDefaultEEEEEvvEEEEvNT_6ParamsE)
        /*0020*/ 	.word	0x00000000
.L_19:


//--------------------- .nv.compat                --------------------------
	.section	.nv.compat,"",@"SHT_CUDA_COMPAT_INFO"
	.align	4
        /*0000*/ 	.byte	0x02, 0x09, 0x01, 0x00, 0x02, 0x02, 0x04, 0x00, 0x02, 0x05, 0x05, 0x00, 0x03, 0x07, 0x01, 0x01
        /*0010*/ 	.byte	0x02, 0x03, 0x01, 0x00, 0x02, 0x06, 0x01, 0x00, 0x04, 0x0b, 0x08, 0x00, 0x00, 0x00, 0x00, 0x00
        /*0020*/ 	.byte	0x00, 0x00, 0x00, 0x00


//--------------------- .nv.info._ZN7cutlass13device_kernelINS_4gemm6kernel13GemmUniversalIN4cute5tupleIJiiiiEEENS1_10collective13CollectiveMmaINS1_34MainloopSm90TmaGmmaWarpSpecializedILi4ENS5_IJNS4_1CILi4EEENSA_ILi2EEENSA_ILi1EEEEEENS1_35KernelTmaWarpSpecializedCooperativeEEENS5_IJNSA_ILi256EEENSA_ILi128EEESI_EEEaNS5_IJlSD_lEEEaSK_NS4_8TiledMMAINS4_8MMA_AtomIJNS4_4SM904GMMA27MMA_64x128x32_S32S8S8_SS_TNEEEENS4_6LayoutINS5_IJSC_SD_SD_EEENS5_IJSD_NSA_ILi0EEEST_EEEEENS5_IJNS4_10UnderscoreESW_SW_EEEEENS4_23SM90_TMA_LOAD_MULTICASTENS4_14ComposedLayoutINS4_7SwizzleILi3ELi4ELi3EEENS4_18smem_ptr_flag_bitsILi8EEENSR_INS5_IJNSA_ILi8EEESI_EEENS5_IJSI_SD_EEEEEEEvNS4_8identityESZ_S19_vS1A_EENS_8epilogue10collective6detail29Sm90TmaWarpSpecializedAdapterINS1D_15DefaultEpilogueIaSK_SK_NS1C_6thread17LinearCombinationIaLi1EiiLNS1H_9ScaleType4KindE0ELNS_15FloatRoundStyleE2EaEENS1_15EpilogueDefaultEEEEEvvEEEEvNT_6ParamsE --------------------------
	.section	.nv.info._ZN7cutlass13device_kernelINS_4gemm6kernel13GemmUniversalIN4cute5tupleIJiiiiEEENS1_10collective13CollectiveMmaINS1_34MainloopSm90TmaGmmaWarpSpecializedILi4ENS5_IJNS4_1CILi4EEENSA_ILi2EEENSA_ILi1EEEEEENS1_35KernelTmaWarpSpecializedCooperativeEEENS5_IJNSA_ILi256EEENSA_ILi128EEESI_EEEaNS5_IJlSD_lEEEaSK_NS4_8TiledMMAINS4_8MMA_AtomIJNS4_4SM904GMMA27MMA_64x128x32_S32S8S8_SS_TNEEEENS4_6LayoutINS5_IJSC_SD_SD_EEENS5_IJSD_NSA_ILi0EEEST_EEEEENS5_IJNS4_10UnderscoreESW_SW_EEEEENS4_23SM90_TMA_LOAD_MULTICASTENS4_14ComposedLayoutINS4_7SwizzleILi3ELi4ELi3EEENS4_18smem_ptr_flag_bitsILi8EEENSR_INS5_IJNSA_ILi8EEESI_EEENS5_IJSI_SD_EEEEEEEvNS4_8identityESZ_S19_vS1A_EENS_8epilogue10collective6detail29Sm90TmaWarpSpecializedAdapterINS1D_15DefaultEpilogueIaSK_SK_NS1C_6thread17LinearCombinationIaLi1EiiLNS1H_9ScaleType4KindE0ELNS_15FloatRoundStyleE2EaEENS1_15EpilogueDefaultEEEEEvvEEEEvNT_6ParamsE,"",@"SHT_CUDA_INFO"
	.sectionflags	@""
	.align	4


	//----- nvinfo : EIATTR_CUDA_API_VERSION
	.align		4
        /*0000*/ 	.byte	0x04, 0x37
        /*0002*/ 	.short	(.L_21 - .L_20)
.L_20:
        /*0004*/ 	.word	0x00000082


	//----- nvinfo : EIATTR_KPARAM_INFO
	.align		4
.L_21:
        /*0008*/ 	.byte	0x04, 0x17
        /*000a*/ 	.short	(.L_23 - .L_22)
.L_22:
        /*000c*/ 	.word	0x00000000
        /*0010*/ 	.short	0x0000
        /*0012*/ 	.short	0x0070
        /*0014*/ 	.byte	0x00, 0xf0, 0x01, 0x10


	//----- nvinfo : EIATTR_SPARSE_MMA_MASK
	.align		4
.L_23:
        /*0018*/ 	.byte	0x03, 0x50
        /*001a*/ 	.short	0x0000


	//----- nvinfo : EIATTR_MAXREG_COUNT
	.align		4
        /*001c*/ 	.byte	0x03, 0x1b
        /*001e*/ 	.short	0x00a8


	//----- nvinfo : EIATTR_NUM_BARRIERS
	.align		4
        /*0020*/ 	.byte	0x02, 0x4c
        /*0022*/ 	.byte	0x01
	.zero		1


	//----- nvinfo : EIATTR_EXTERNS
	.align		4
        /*0024*/ 	.byte	0x04, 0x0f
        /*0026*/ 	.short	(.L_25 - .L_24)


	//   ....[0]....
	.align		4
.L_24:
        /*0028*/ 	.word	index@(__assertfail)


	//----- nvinfo : EIATTR_MERCURY_ISA_VERSION
	.align		4
.L_25:
        /*002c*/ 	.byte	0x03, 0x5f
        /*002e*/ 	.short	0x0101


	//----- nvinfo : EIATTR_INT_WARP_WIDE_INSTR_OFFSETS
	.align		4
        /*0030*/ 	.byte	0x04, 0x31
        /*0032*/ 	.short	(.L_27 - .L_26)


	//   ....[0]....
.L_26:
        /*0034*/ 	.word	0x00000480


	//   ....[1]....
        /*0038*/ 	.word	0x000004b0


	//   ....[2]....
        /*003c*/ 	.word	0x00000660


	//   ....[3]....
        /*0040*/ 	.word	0x00001f70


	//----- nvinfo : EIATTR_COOP_GROUP_MASK_REGIDS
	.align		4
.L_27:
        /*0044*/ 	.byte	0x04, 0x29
        /*0046*/ 	.short	(.L_29 - .L_28)


	//   ....[0]....
.L_28:
        /*0048*/ 	.word	0xffffffff


	//   ....[1]....
        /*004c*/ 	.word	0xffffffff


	//   ....[2]....
        /*0050*/ 	.word	0xffffffff


	//   ....[3]....
        /*0054*/ 	.word	0xffffffff


	//   ....[4]....
        /*0058*/ 	.word	0xffffffff


	//   ....[5]....
        /*005c*/ 	.word	0xffffffff


	//----- nvinfo : EIATTR_COOP_GROUP_INSTR_OFFSETS
	.align		4
.L_29:
        /*0060*/ 	.byte	0x04, 0x28
        /*0062*/ 	.short	(.L_31 - .L_30)


	//   ....[0]....
.L_30:
        /*0064*/ 	.word	0x00000060


	//   ....[1]....
        /*0068*/ 	.word	0x00000070


	//   ....[2]....
        /*006c*/ 	.word	0x00000130


	//   ....[3]....
        /*0070*/ 	.word	0x000002d0


	//   ....[4]....
        /*0074*/ 	.word	0x00000810


	//   ....[5]....
        /*0078*/ 	.word	0x00001250


	//----- nvinfo : EIATTR_REG_RECONFIG
	.align		4
.L_31:
        /*007c*/ 	.byte	0x01, 0x54
	.zero		2


	//----- nvinfo : EIATTR_SYSCALL_OFFSETS
	.align		4
        /*0080*/ 	.byte	0x04, 0x46
        /*0082*/ 	.short	(.L_33 - .L_32)


	//   ....[0]....
.L_32:
        /*0084*/ 	.word	0x00001420


	//----- nvinfo : EIATTR_MBARRIER_INSTR_OFFSETS
	.align		4
.L_33:
        /*0088*/ 	.byte	0x04, 0x39
        /*008a*/ 	.short	(.L_35 - .L_34)


	//   ....[0]....
.L_34:
        /*008c*/ 	.word	0x00000230
        /*0090*/ 	.word	0x000000ff
        /*0094*/ 	.word	0x00000000
        /*0098*/ 	.short	0x0100
        /*009a*/ 	.byte	0x08
	.zero		1


	//   ....[1]....
        /*009c*/ 	.word	0x00000240
        /*00a0*/ 	.word	0x000000ff
        /*00a4*/ 	.word	0x00000020
        /*00a8*/ 	.short	0x0100
        /*00aa*/ 	.byte	0x08
	.zero		1


	//   ....[2]....
        /*00ac*/ 	.word	0x00000250
        /*00b0*/ 	.word	0x000000ff
        /*00b4*/ 	.word	0x00000008
        /*00b8*/ 	.short	0x0100
        /*00ba*/ 	.byte	0x08
	.zero		1


	//   ....[3]....
        /*00bc*/ 	.word	0x00000260
        /*00c0*/ 	.word	0x000000ff
        /*00c4*/ 	.word	0x00000028
        /*00c8*/ 	.short	0x0100
        /*00ca*/ 	.byte	0x08
	.zero		1


	//   ....[4]....
        /*00cc*/ 	.word	0x00000270
        /*00d0*/ 	.word	0x000000ff
        /*00d4*/ 	.word	0x00000010
        /*00d8*/ 	.short	0x0100
        /*00da*/ 	.byte	0x08
	.zero		1


	//   ....[5]....
        /*00dc*/ 	.word	0x00000280
        /*00e0*/ 	.word	0x000000ff
        /*00e4*/ 	.word	0x00000030
        /*00e8*/ 	.short	0x0100
        /*00ea*/ 	.byte	0x08
	.zero		1


	//   ....[6]....
        /*00ec*/ 	.word	0x00000290
        /*00f0*/ 	.word	0x000000ff
        /*00f4*/ 	.word	0x00000018
        /*00f8*/ 	.short	0x0100
        /*00fa*/ 	.byte	0x08
	.zero		1


	//   ....[7]....
        /*00fc*/ 	.word	0x000002a0
        /*0100*/ 	.word	0x000000ff
        /*0104*/ 	.word	0x00000038
        /*0108*/ 	.short	0x0100
        /*010a*/ 	.byte	0x08
	.zero		1


	//   ....[8]....
        /*010c*/ 	.word	0x000006f0
        /*0110*/ 	.word	0x000000ff
        /*0114*/ 	.word	0x00000050
        /*0118*/ 	.short	0x0100
        /*011a*/ 	.byte	0x06
	.zero		1


	//   ....[9]....
        /*011c*/ 	.word	0x00000790
        /*0120*/ 	.word	0x000000ff
        /*0124*/ 	.word	0x00000058
        /*0128*/ 	.short	0x0100
        /*012a*/ 	.byte	0x06
	.zero		1


	//   ....[10]....
        /*012c*/ 	.word	0x000014f0
        /*0130*/ 	.word	0x00000003
        /*0134*/ 	.word	0x00000000
        /*0138*/ 	.short	0x010a
        /*013a*/ 	.byte	0x3f
	.zero		1


	//   ....[11]....
        /*013c*/ 	.word	0x00001530
        /*0140*/ 	.word	0x00000003
        /*0144*/ 	.word	0x00000000
        /*0148*/ 	.short	0x010a
        /*014a*/ 	.byte	0x3f
	.zero		1


	//   ....[12]....
        /*014c*/ 	.word	0x00001a30
        /*0150*/ 	.word	0x00000005
        /*0154*/ 	.word	0x00000000
        /*0158*/ 	.short	0x010a
        /*015a*/ 	.byte	0x3f
	.zero		1


	//   ....[13]....
        /*015c*/ 	.word	0x00001a70
        /*0160*/ 	.word	0x00000005
        /*0164*/ 	.word	0x00000000
        /*0168*/ 	.short	0x010a
        /*016a*/ 	.byte	0x3f
	.zero		1


	//   ....[14]....
        /*016c*/ 	.word	0x00001e10
        /*0170*/ 	.word	0x00000005
        /*0174*/ 	.word	0x00000000
        /*0178*/ 	.short	0x0101
        /*017a*/ 	.byte	0x3f
	.zero		1


	//   ....[15]....
        /*017c*/ 	.word	0x00001ff0
        /*0180*/ 	.word	0x00000003
        /*0184*/ 	.word	0x00000000
        /*0188*/ 	.short	0x0101
        /*018a*/ 	.byte	0x3f
	.zero		1


	//   ....[16]....
        /*018c*/ 	.word	0x00009790
        /*0190*/ 	.word	0x00000016
        /*0194*/ 	.word	0x00000020
        /*0198*/ 	.short	0x010a
        /*019a*/ 	.byte	0x3f
	.zero		1


	//   ....[17]....
        /*019c*/ 	.word	0x00009b40
        /*01a0*/ 	.word	0x00000004
        /*01a4*/ 	.word	0x00000058
        /*01a8*/ 	.short	0x0101
        /*01aa*/ 	.byte	0x3f
	.zero		1


	//   ....[18]....
        /*01ac*/ 	.word	0x0000a250
        /*01b0*/ 	.word	0x00000005
        /*01b4*/ 	.word	0x00000000
        /*01b8*/ 	.short	0x010a
        /*01ba*/ 	.byte	0x3f
	.zero		1


	//   ....[19]....
        /*01bc*/ 	.word	0x0000a2d0
        /*01c0*/ 	.word	0x00000007
        /*01c4*/ 	.word	0x00000000
        /*01c8*/ 	.short	0x010a
        /*01ca*/ 	.byte	0x3f
	.zero		1


	//   ....[20]....
        /*01cc*/ 	.word	0x0000a360
        /*01d0*/ 	.word	0x00000006
        /*01d4*/ 	.word	0x00000000
        /*01d8*/ 	.short	0x010a
        /*01da*/ 	.byte	0x3f
	.zero		1


	//   ....[21]....
        /*01dc*/ 	.word	0x0000a3f0
        /*01e0*/ 	.word	0x00000003
        /*01e4*/ 	.word	0x00000000
        /*01e8*/ 	.short	0x010a
        /*01ea*/ 	.byte	0x3f
	.zero		1


	//   ....[22]....
        /*01ec*/ 	.word	0x0000a450
        /*01f0*/ 	.word	0x00000003
        /*01f4*/ 	.word	0x00000000
        /*01f8*/ 	.short	0x010a
        /*01fa*/ 	.byte	0x3f
	.zero		1


	//   ....[23]....
        /*01fc*/ 	.word	0x0000a4a0
        /*0200*/ 	.word	0x00000005
        /*0204*/ 	.word	0x00000000
        /*0208*/ 	.short	0x010a
        /*020a*/ 	.byte	0x3f
	.zero		1


	//   ....[24]....
        /*020c*/ 	.word	0x0000a570
        /*0210*/ 	.word	0x00000016
        /*0214*/ 	.word	0x00000020
        /*0218*/ 	.short	0x010a
        /*021a*/ 	.byte	0x3f
	.zero		1


	//   ....[25]....
        /*021c*/ 	.word	0x0000a640
        /*0220*/ 	.word	0x00000005
        /*0224*/ 	.word	0x00000000
        /*0228*/ 	.short	0x010a
        /*022a*/ 	.byte	0x3f
	.zero		1


	//   ....[26]....
        /*022c*/ 	.word	0x0000a690
        /*0230*/ 	.word	0x00000007
        /*0234*/ 	.word	0x00000000
        /*0238*/ 	.short	0x010a
        /*023a*/ 	.byte	0x3f
	.zero		1


	//   ....[27]....
        /*023c*/ 	.word	0x0000a6e0
        /*0240*/ 	.word	0x00000006
        /*0244*/ 	.word	0x00000000
        /*0248*/ 	.short	0x010a
        /*024a*/ 	.byte	0x3f
	.zero		1


	//----- nvinfo : EIATTR_NUM_MBARRIERS
	.align		4
.L_35:
        /*024c*/ 	.byte	0x03, 0x38
        /*024e*/ 	.short	0x000a


	//----- nvinfo : EIATTR_EXIT_INSTR_OFFSETS
	.align		4
        /*0250*/ 	.byte	0x04, 0x1c
        /*0252*/ 	.short	(.L_37 - .L_36)


	//   ....[0]....
.L_36:
        /*0254*/ 	.word	0x00000970


	//   ....[1]....
        /*0258*/ 	.word	0x00001190


	//   ....[2]....
        /*025c*/ 	.word	0x00008d50


	//   ....[3]....
        /*0260*/ 	.word	0x000092b0


	//   ....[4]....
        /*0264*/ 	.word	0x0000a440


	//----- nvinfo : EIATTR_MAX_THREADS
	.align		4
.L_37:
        /*0268*/ 	.byte	0x04, 0x05
        /*026a*/ 	.short	(.L_39 - .L_38)
.L_38:
        /*026c*/ 	.word	0x00000180
        /*0270*/ 	.word	0x00000001
        /*0274*/ 	.word	0x00000001


	//----- nvinfo : EIATTR_CRS_STACK_SIZE
	.align		4
.L_39:
        /*0278*/ 	.byte	0x04, 0x1e
        /*027a*/ 	.short	(.L_41 - .L_40)
.L_40:
        /*027c*/ 	.word	0x00000000


	//----- nvinfo : EIATTR_CBANK_PARAM_SIZE
	.align		4
.L_41:
        /*0280*/ 	.byte	0x03, 0x19
        /*0282*/ 	.short	0x0470


	//----- nvinfo : EIATTR_PARAM_CBANK
	.align		4
        /*0284*/ 	.byte	0x04, 0x0a
        /*0286*/ 	.short	(.L_43 - .L_42)
	.align		4
.L_42:
        /*0288*/ 	.word	index@(.nv.constant0._ZN7cutlass13device_kernelINS_4gemm6kernel13GemmUniversalIN4cute5tupleIJiiiiEEENS1_10collective13CollectiveMmaINS1_34MainloopSm90TmaGmmaWarpSpecializedILi4ENS5_IJNS4_1CILi4EEENSA_ILi2EEENSA_ILi1EEEEEENS1_35KernelTmaWarpSpecializedCooperativeEEENS5_IJNSA_ILi256EEENSA_ILi128EEESI_EEEaNS5_IJlSD_lEEEaSK_NS4_8TiledMMAINS4_8MMA_AtomIJNS4_4SM904GMMA27MMA_64x128x32_S32S8S8_SS_TNEEEENS4_6LayoutINS5_IJSC_SD_SD_EEENS5_IJSD_NSA_ILi0EEEST_EEEEENS5_IJNS4_10UnderscoreESW_SW_EEEEENS4_23SM90_TMA_LOAD_MULTICASTENS4_14ComposedLayoutINS4_7SwizzleILi3ELi4ELi3EEENS4_18smem_ptr_flag_bitsILi8EEENSR_INS5_IJNSA_ILi8EEESI_EEENS5_IJSI_SD_EEEEEEEvNS4_8identityESZ_S19_vS1A_EENS_8epilogue10collective6detail29Sm90TmaWarpSpecializedAdapterINS1D_15DefaultEpilogueIaSK_SK_NS1C_6thread17LinearCombinationIaLi1EiiLNS1H_9ScaleType4KindE0ELNS_15FloatRoundStyleE2EaEENS1_15EpilogueDefaultEEEEEvvEEEEvNT_6ParamsE)
        /*028c*/ 	.short	0x0210
        /*028e*/ 	.short	0x0470


	//----- nvinfo : EIATTR_SW_WAR
	.align		4
.L_43:
        /*0290*/ 	.byte	0x04, 0x36
        /*0292*/ 	.short	(.L_45 - .L_44)
.L_44:
        /*0294*/ 	.word	0x00000008
.L_45:


//--------------------- .nv.callgraph             --------------------------
	.section	.nv.callgraph,"",@"SHT_CUDA_CALLGRAPH"
	.align	4
	.sectionentsize	8
	.align		4
        /*0000*/ 	.word	0x00000000
	.align		4
        /*0004*/ 	.word	0xffffffff
	.align		4
        /*0008*/ 	.word	index@(_ZN7cutlass13device_kernelINS_4gemm6kernel13GemmUniversalIN4cute5tupleIJiiiiEEENS1_10collective13CollectiveMmaINS1_34MainloopSm90TmaGmmaWarpSpecializedILi4ENS5_IJNS4_1CILi4EEENSA_ILi2EEENSA_ILi1EEEEEENS1_35KernelTmaWarpSpecializedCooperativeEEENS5_IJNSA_ILi256EEENSA_ILi128EEESI_EEEaNS5_IJlSD_lEEEaSK_NS4_8TiledMMAINS4_8MMA_AtomIJNS4_4SM904GMMA27MMA_64x128x32_S32S8S8_SS_TNEEEENS4_6LayoutINS5_IJSC_SD_SD_EEENS5_IJSD_NSA_ILi0EEEST_EEEEENS5_IJNS4_10UnderscoreESW_SW_EEEEENS4_23SM90_TMA_LOAD_MULTICASTENS4_14ComposedLayoutINS4_7SwizzleILi3ELi4ELi3EEENS4_18smem_ptr_flag_bitsILi8EEENSR_INS5_IJNSA_ILi8EEESI_EEENS5_IJSI_SD_EEEEEEEvNS4_8identityESZ_S19_vS1A_EENS_8epilogue10collective6detail29Sm90TmaWarpSpecializedAdapterINS1D_15DefaultEpilogueIaSK_SK_NS1C_6thread17LinearCombinationIaLi1EiiLNS1H_9ScaleType4KindE0ELNS_15FloatRoundStyleE2EaEENS1_15EpilogueDefaultEEEEEvvEEEEvNT_6ParamsE)
	.align		4
        /*000c*/ 	.word	index@(__assertfail)
	.align		4
        /*0010*/ 	.word	0x00000000
	.align		4
        /*0014*/ 	.word	0xfffffffe
	.align		4
        /*0018*/ 	.word	0x00000000
	.align		4
        /*001c*/ 	.word	0xfffffffd
	.align		4
        /*0020*/ 	.word	0x00000000
	.align		4
        /*0024*/ 	.word	0xfffffffc


//--------------------- .nv.constant4             --------------------------
	.section	.nv.constant4,"a",@progbits
	.align	8
	.align		8
.nv.constant4:
        /*0000*/ 	.dword	__assertfail
	.align		8
        /*0008*/ 	.dword	__unnamed_1
	.align		8
        /*0010*/ 	.dword	_ZN40_INTERNAL_d701ede7_4_k_cu_0a92fd6a_281584cuda3std3__45__cpo5beginE
	.align		8
        /*0018*/ 	.dword	_ZN40_INTERNAL_d701ede7_4_k_cu_0a92fd6a_281584cuda3std3__45__cpo3endE
	.align		8
        /*0020*/ 	.dword	_ZN40_INTERNAL_d701ede7_4_k_cu_0a92fd6a_281584cuda3std3__45__cpo6cbeginE
	.align		8
        /*0028*/ 	.dword	_ZN40_INTERNAL_d701ede7_4_k_cu_0a92fd6a_281584cuda3std3__45__cpo4cendE
	.align		8
        /*0030*/ 	.dword	_ZN40_INTERNAL_d701ede7_4_k_cu_0a92fd6a_281584cuda3std3__442_GLOBAL__N__d701ede7_4_k_cu_0a92fd6a_281586ignoreE
	.align		8
        /*0038*/ 	.dword	_ZN40_INTERNAL_d701ede7_4_k_cu_0a92fd6a_281584cuda3std3__419piecewise_constructE
	.align		8
        /*0040*/ 	.dword	_ZN40_INTERNAL_d701ede7_4_k_cu_0a92fd6a_281584cuda3std3__48in_placeE
	.align		8
        /*0048*/ 	.dword	_ZN40_INTERNAL_d701ede7_4_k_cu_0a92fd6a_281584cuda3std6ranges3__45__cpo4swapE
	.align		8
        /*0050*/ 	.dword	_ZN40_INTERNAL_d701ede7_4_k_cu_0a92fd6a_281584cuda3std6ranges3__45__cpo9iter_moveE
	.align		8
        /*0058*/ 	.dword	_ZN40_INTERNAL_d701ede7_4_k_cu_0a92fd6a_281584cute7productE
	.align		8
        /*0060*/ 	.dword	_ZN40_INTERNAL_d701ede7_4_k_cu_0a92fd6a_281584cute1_E
	.align		8
        /*0068*/ 	.dword	$str$22
	.align		8
        /*0070*/ 	.dword	$str$23


//--------------------- .text._ZN7cutlass13device_kernelINS_4gemm6kernel13GemmUniversalIN4cute5tupleIJiiiiEEENS1_10collective13CollectiveMmaINS1_34MainloopSm90TmaGmmaWarpSpecializedILi4ENS5_IJNS4_1CILi4EEENSA_ILi2EEENSA_ILi1EEEEEENS1_35KernelTmaWarpSpecializedCooperativeEEENS5_IJNSA_ILi256EEENSA_ILi128EEESI_EEEaNS5_IJlSD_lEEEaSK_NS4_8TiledMMAINS4_8MMA_AtomIJNS4_4SM904GMMA27MMA_64x128x32_S32S8S8_SS_TNEEEENS4_6LayoutINS5_IJSC_SD_SD_EEENS5_IJSD_NSA_ILi0EEEST_EEEEENS5_IJNS4_10UnderscoreESW_SW_EEEEENS4_23SM90_TMA_LOAD_MULTICASTENS4_14ComposedLayoutINS4_7SwizzleILi3ELi4ELi3EEENS4_18smem_ptr_flag_bitsILi8EEENSR_INS5_IJNSA_ILi8EEESI_EEENS5_IJSI_SD_EEEEEEEvNS4_8identityESZ_S19_vS1A_EENS_8epilogue10collective6detail29Sm90TmaWarpSpecializedAdapterINS1D_15DefaultEpilogueIaSK_SK_NS1C_6thread17LinearCombinationIaLi1EiiLNS1H_9ScaleType4KindE0ELNS_15FloatRoundStyleE2EaEENS1_15EpilogueDefaultEEEEEvvEEEEvNT_6ParamsE --------------------------
	.section	.text._ZN7cutlass13device_kernelINS_4gemm6kernel13GemmUniversalIN4cute5tupleIJiiiiEEENS1_10collective13CollectiveMmaINS1_34MainloopSm90TmaGmmaWarpSpecializedILi4ENS5_IJNS4_1CILi4EEENSA_ILi2EEENSA_ILi1EEEEEENS1_35KernelTmaWarpSpecializedCooperativeEEENS5_IJNSA_ILi256EEENSA_ILi128EEESI_EEEaNS5_IJlSD_lEEEaSK_NS4_8TiledMMAINS4_8MMA_AtomIJNS4_4SM904GMMA27MMA_64x128x32_S32S8S8_SS_TNEEEENS4_6LayoutINS5_IJSC_SD_SD_EEENS5_IJSD_NSA_ILi0EEEST_EEEEENS5_IJNS4_10UnderscoreESW_SW_EEEEENS4_23SM90_TMA_LOAD_MULTICASTENS4_14ComposedLayoutINS4_7SwizzleILi3ELi4ELi3EEENS4_18smem_ptr_flag_bitsILi8EEENSR_INS5_IJNSA_ILi8EEESI_EEENS5_IJSI_SD_EEEEEEEvNS4_8identityESZ_S19_vS1A_EENS_8epilogue10collective6detail29Sm90TmaWarpSpecializedAdapterINS1D_15DefaultEpilogueIaSK_SK_NS1C_6thread17LinearCombinationIaLi1EiiLNS1H_9ScaleType4KindE0ELNS_15FloatRoundStyleE2EaEENS1_15EpilogueDefaultEEEEEvvEEEEvNT_6ParamsE,"ax",@progbits
	.align	128
.text._ZN7cutlass13device_kernelINS_4gemm6kernel13GemmUniversalIN4cute5tupleIJiiiiEEENS1_10collective13CollectiveMmaINS1_34MainloopSm90TmaGmmaWarpSpecializedILi4ENS5_IJNS4_1CILi4EEENSA_ILi2EEENSA_ILi1EEEEEENS1_35KernelTmaWarpSpecializedCooperativeEEENS5_IJNSA_ILi256EEENSA_ILi128EEESI_EEEaNS5_IJlSD_lEEEaSK_NS4_8TiledMMAINS4_8MMA_AtomIJNS4_4SM904GMMA27MMA_64x128x32_S32S8S8_SS_TNEEEENS4_6LayoutINS5_IJSC_SD_SD_EEENS5_IJSD_NSA_ILi0EEEST_EEEEENS5_IJNS4_10UnderscoreESW_SW_EEEEENS4_23SM90_TMA_LOAD_MULTICASTENS4_14ComposedLayoutINS4_7SwizzleILi3ELi4ELi3EEENS4_18smem_ptr_flag_bitsILi8EEENSR_INS5_IJNSA_ILi8EEESI_EEENS5_IJSI_SD_EEEEEEEvNS4_8identityESZ_S19_vS1A_EENS_8epilogue10collective6detail29Sm90TmaWarpSpecializedAdapterINS1D_15DefaultEpilogueIaSK_SK_NS1C_6thread17LinearCombinationIaLi1EiiLNS1H_9ScaleType4KindE0ELNS_15FloatRoundStyleE2EaEENS1_15EpilogueDefaultEEEEEvvEEEEvNT_6ParamsE:
        .type           _ZN7cutlass13device_kernelINS_4gemm6kernel13GemmUniversalIN4cute5tupleIJiiiiEEENS1_10collective13CollectiveMmaINS1_34MainloopSm90TmaGmmaWarpSpecializedILi4ENS5_IJNS4_1CILi4EEENSA_ILi2EEENSA_ILi1EEEEEENS1_35KernelTmaWarpSpecializedCooperativeEEENS5_IJNSA_ILi256EEENSA_ILi128EEESI_EEEaNS5_IJlSD_lEEEaSK_NS4_8TiledMMAINS4_8MMA_AtomIJNS4_4SM904GMMA27MMA_64x128x32_S32S8S8_SS_TNEEEENS4_6LayoutINS5_IJSC_SD_SD_EEENS5_IJSD_NSA_ILi0EEEST_EEEEENS5_IJNS4_10UnderscoreESW_SW_EEEEENS4_23SM90_TMA_LOAD_MULTICASTENS4_14ComposedLayoutINS4_7SwizzleILi3ELi4ELi3EEENS4_18smem_ptr_flag_bitsILi8EEENSR_INS5_IJNSA_ILi8EEESI_EEENS5_IJSI_SD_EEEEEEEvNS4_8identityESZ_S19_vS1A_EENS_8epilogue10collective6detail29Sm90TmaWarpSpecializedAdapterINS1D_15DefaultEpilogueIaSK_SK_NS1C_6thread17LinearCombinationIaLi1EiiLNS1H_9ScaleType4KindE0ELNS_15FloatRoundStyleE2EaEENS1_15EpilogueDefaultEEEEEvvEEEEvNT_6ParamsE,@function
        .size           _ZN7cutlass13device_kernelINS_4gemm6kernel13GemmUniversalIN4cute5tupleIJiiiiEEENS1_10collective13CollectiveMmaINS1_34MainloopSm90TmaGmmaWarpSpecializedILi4ENS5_IJNS4_1CILi4EEENSA_ILi2EEENSA_ILi1EEEEEENS1_35KernelTmaWarpSpecializedCooperativeEEENS5_IJNSA_ILi256EEENSA_ILi128EEESI_EEEaNS5_IJlSD_lEEEaSK_NS4_8TiledMMAINS4_8MMA_AtomIJNS4_4SM904GMMA27MMA_64x128x32_S32S8S8_SS_TNEEEENS4_6LayoutINS5_IJSC_SD_SD_EEENS5_IJSD_NSA_ILi0EEEST_EEEEENS5_IJNS4_10UnderscoreESW_SW_EEEEENS4_23SM90_TMA_LOAD_MULTICASTENS4_14ComposedLayoutINS4_7SwizzleILi3ELi4ELi3EEENS4_18smem_ptr_flag_bitsILi8EEENSR_INS5_IJNSA_ILi8EEESI_EEENS5_IJSI_SD_EEEEEEEvNS4_8identityESZ_S19_vS1A_EENS_8epilogue10collective6detail29Sm90TmaWarpSpecializedAdapterINS1D_15DefaultEpilogueIaSK_SK_NS1C_6thread17LinearCombinationIaLi1EiiLNS1H_9ScaleType4KindE0ELNS_15FloatRoundStyleE2EaEENS1_15EpilogueDefaultEEEEEvvEEEEvNT_6ParamsE,(.L_x_329 - _ZN7cutlass13device_kernelINS_4gemm6kernel13GemmUniversalIN4cute5tupleIJiiiiEEENS1_10collective13CollectiveMmaINS1_34MainloopSm90TmaGmmaWarpSpecializedILi4ENS5_IJNS4_1CILi4EEENSA_ILi2EEENSA_ILi1EEEEEENS1_35KernelTmaWarpSpecializedCooperativeEEENS5_IJNSA_ILi256EEENSA_ILi128EEESI_EEEaNS5_IJlSD_lEEEaSK_NS4_8TiledMMAINS4_8MMA_AtomIJNS4_4SM904GMMA27MMA_64x128x32_S32S8S8_SS_TNEEEENS4_6LayoutINS5_IJSC_SD_SD_EEENS5_IJSD_NSA_ILi0EEEST_EEEEENS5_IJNS4_10UnderscoreESW_SW_EEEEENS4_23SM90_TMA_LOAD_MULTICASTENS4_14ComposedLayoutINS4_7SwizzleILi3ELi4ELi3EEENS4_18smem_ptr_flag_bitsILi8EEENSR_INS5_IJNSA_ILi8EEESI_EEENS5_IJSI_SD_EEEEEEEvNS4_8identityESZ_S19_vS1A_EENS_8epilogue10collective6detail29Sm90TmaWarpSpecializedAdapterINS1D_15DefaultEpilogueIaSK_SK_NS1C_6thread17LinearCombinationIaLi1EiiLNS1H_9ScaleType4KindE0ELNS_15FloatRoundStyleE2EaEENS1_15EpilogueDefaultEEEEEvvEEEEvNT_6ParamsE)
        .other          _ZN7cutlass13device_kernelINS_4gemm6kernel13GemmUniversalIN4cute5tupleIJiiiiEEENS1_10collective13CollectiveMmaINS1_34MainloopSm90TmaGmmaWarpSpecializedILi4ENS5_IJNS4_1CILi4EEENSA_ILi2EEENSA_ILi1EEEEEENS1_35KernelTmaWarpSpecializedCooperativeEEENS5_IJNSA_ILi256EEENSA_ILi128EEESI_EEEaNS5_IJlSD_lEEEaSK_NS4_8TiledMMAINS4_8MMA_AtomIJNS4_4SM904GMMA27MMA_64x128x32_S32S8S8_SS_TNEEEENS4_6LayoutINS5_IJSC_SD_SD_EEENS5_IJSD_NSA_ILi0EEEST_EEEEENS5_IJNS4_10UnderscoreESW_SW_EEEEENS4_23SM90_TMA_LOAD_MULTICASTENS4_14ComposedLayoutINS4_7SwizzleILi3ELi4ELi3EEENS4_18smem_ptr_flag_bitsILi8EEENSR_INS5_IJNSA_ILi8EEESI_EEENS5_IJSI_SD_EEEEEEEvNS4_8identityESZ_S19_vS1A_EENS_8epilogue10collective6detail29Sm90TmaWarpSpecializedAdapterINS1D_15DefaultEpilogueIaSK_SK_NS1C_6thread17LinearCombinationIaLi1EiiLNS1H_9ScaleType4KindE0ELNS_15FloatRoundStyleE2EaEENS1_15EpilogueDefaultEEEEEvvEEEEvNT_6ParamsE,@"STO_CUDA_ENTRY STV_DEFAULT"
_ZN7cutlass13device_kernelINS_4gemm6kernel13GemmUniversalIN4cute5tupleIJiiiiEEENS1_10collective13CollectiveMmaINS1_34MainloopSm90TmaGmmaWarpSpecializedILi4ENS5_IJNS4_1CILi4EEENSA_ILi2EEENSA_ILi1EEEEEENS1_35KernelTmaWarpSpecializedCooperativeEEENS5_IJNSA_ILi256EEENSA_ILi128EEESI_EEEaNS5_IJlSD_lEEEaSK_NS4_8TiledMMAINS4_8MMA_AtomIJNS4_4SM904GMMA27MMA_64x128x32_S32S8S8_SS_TNEEEENS4_6LayoutINS5_IJSC_SD_SD_EEENS5_IJSD_NSA_ILi0EEEST_EEEEENS5_IJNS4_10UnderscoreESW_SW_EEEEENS4_23SM90_TMA_LOAD_MULTICASTENS4_14ComposedLayoutINS4_7SwizzleILi3ELi4ELi3EEENS4_18smem_ptr_flag_bitsILi8EEENSR_INS5_IJNSA_ILi8EEESI_EEENS5_IJSI_SD_EEEEEEEvNS4_8identityESZ_S19_vS1A_EENS_8epilogue10collective6detail29Sm90TmaWarpSpecializedAdapterINS1D_15DefaultEpilogueIaSK_SK_NS1C_6thread17LinearCombinationIaLi1EiiLNS1H_9ScaleType4KindE0ELNS_15FloatRoundStyleE2EaEENS1_15EpilogueDefaultEEEEEvvEEEEvNT_6ParamsE:
[----:B------:R-:W0:Y:S01]  /*0000*/  LDC R1, c[0x0][0x28] ;  /* 0x00000a00ff017b82 */ /* 0x000e220000000800 */
[----:B------:R-:W1:Y:S01]  /*0010*/  S2R R18, SR_TID.X ;  /* 0x0000000000127919 */ /* 0x000e620000002100 */
[----:B------:R-:W-:Y:S01]  /*0020*/  ELECT P0, URZ, PT ;  /* 0x00000000003f782f */ /* 0x000fe20003800000 */
[----:B------:R-:W-:Y:S01]  /*0030*/  BSSY B0, `(.L_x_0) ;  /* 0x000000f000007945 */ /* 0x000fe20003800000 */
[--C-:B-1----:R-:W-:Y:S02]  /*0040*/  SHF.R.U32.HI R0, RZ, 0x5, R18.reuse ;  /* 0x00000005ff007819 */ /* 0x102fe40000011612 */
[----:B------:R-:W-:-:S03]  /*0050*/  SHF.R.U32.HI R3, RZ, 0x7, R18 ;  /* 0x00000007ff037819 */ /* 0x000fc60000011612 */
[----:B------:R-:W1:Y:S04]  /*0060*/  SHFL.IDX PT, R2, R0, RZ, 0x1f ;  /* 0x00001fff00027589 */ /* 0x000e6800000e0000 */
[----:B------:R2:W3:Y:S01]  /*0070*/  SHFL.IDX PT, R5, R3, RZ, 0x1f ;  /* 0x00001fff03057589 */ /* 0x0004e200000e0000 */
[----:B-1----:R-:W-:-:S13]  /*0080*/  ISETP.NE.OR P0, PT, R2, RZ, !P0 ;  /* 0x000000ff0200720c */ /* 0x002fda0004705670 */
[----:B0-23--:R-:W-:Y:S05]  /*0090*/  @P0 BRA `(.L_x_1) ;  /* 0x0000000000200947 */ /* 0x00dfea0003800000 */
[----:B------:R-:W-:Y:S02]  /*00a0*/  ULDC.64 UR4, c[0x0][0x198] ;  /* 0x0000660000047ab9 */ /* 0x000fe40000000a00 */
[----:B------:R-:W-:Y:S02]  /*00b0*/  UIADD3 UR6, UP0, UR4, 0xf0, URZ ;  /* 0x000000f004067890 */ /* 0x000fe4000ff1e03f */
[----:B------:R-:W-:Y:S02]  /*00c0*/  UIADD3 UR4, UP1, UR4, 0x1f0, URZ ;  /* 0x000001f004047890 */ /* 0x000fe4000ff3e03f */
[----:B------:R-:W-:Y:S02]  /*00d0*/  UIADD3.X UR7, URZ, UR5, URZ, UP0, !UPT ;  /* 0x000000053f077290 */ /* 0x000fe400087fe43f */
[----:B------:R-:W-:-:S07]  /*00e0*/  UIADD3.X UR5, URZ, UR5, URZ, UP1, !UPT ;  /* 0x000000053f057290 */ /* 0x000fce0008ffe43f */
[----:B------:R0:W-:Y:S02]  /*00f0*/  UTMACCTL.PF [UR6] ;  /* 0x00000000060079b9 */ /* 0x0001e40008040000 */
[----:B------:R0:W-:Y:S02]  /*0100*/  UTMACCTL.PF [UR4] ;  /* 0x00000000040079b9 */ /* 0x0001e40008040000 */
[----:B0-----:R-:W-:Y:S01]  /*0110*/  NOP ;  /* 0x0000000000007918 */ /* 0x001fe20000000000 */
.L_x_1:
[----:B------:R-:W-:Y:S05]  /*0120*/  BSYNC B0 ;  /* 0x0000000000007941 */ /* 0x000fea0003800000 */
.L_x_0:
[----:B------:R-:W0:Y:S02]  /*0130*/  SHFL.IDX PT, R3, R0, RZ, 0x1f ;  /* 0x00001fff00037589 */ /* 0x000e2400000e0000 */
[----:B0-----:R-:W-:-:S13]  /*0140*/  ISETP.NE.AND P0, PT, R3, RZ, PT ;  /* 0x000000ff0300720c */ /* 0x001fda0003f05270 */
[----:B------:R-:W-:Y:S05]  /*0150*/  @P0 BRA `(.L_x_2) ;  /* 0x0000000000580947 */ /* 0x000fea0003800000 */
[----:B------:R-:W0:Y:S01]  /*0160*/  S2UR UR8, SR_CgaCtaId ;  /* 0x00000000000879c3 */ /* 0x000e220000008800 */
[----:B------:R-:W-:Y:S01]  /*0170*/  UMOV UR4, 0x400 ;  /* 0x0000040000047882 */ /* 0x000fe20000000000 */
[----:B------:R-:W-:Y:S01]  /*0180*/  UMOV UR5, 0x1 ;  /* 0x0000000100057882 */ /* 0x000fe20000000000 */
[----:B------:R-:W-:Y:S01]  /*0190*/  UMOV UR6, 0xa ;  /* 0x0000000a00067882 */ /* 0x000fe20000000000 */
[----:B------:R-:W-:Y:S01]  /*01a0*/  ELECT P0, URZ, PT ;  /* 0x00000000003f782f */ /* 0x000fe20003800000 */
[----:B------:R-:W-:-:S04]  /*01b0*/  UIADD3 UR6, -UR6, 0x100000, URZ ;  /* 0x0010000006067890 */ /* 0x000fc8000fffe13f */
[----:B------:R-:W-:Y:S02]  /*01c0*/  USHF.L.U32 UR7, UR6, 0xb, URZ ;  /* 0x0000000b06077899 */ /* 0x000fe4000800063f */
[----:B------:R-:W-:Y:S02]  /*01d0*/  USHF.L.U32 UR6, UR6, 0x1, URZ ;  /* 0x0000000106067899 */ /* 0x000fe4000800063f */
[----:B0-----:R-:W-:Y:S02]  /*01e0*/  ULEA UR8, UR8, UR4, 0x18 ;  /* 0x0000000408087291 */ /* 0x001fe4000f8ec03f */
[----:B------:R-:W-:-:S04]  /*01f0*/  UIADD3 UR4, -UR5, 0x100000, URZ ;  /* 0x0010000005047890 */ /* 0x000fc8000fffe13f */
[----:B------:R-:W-:Y:S02]  /*0200*/  USHF.L.U32 UR5, UR4, 0xb, URZ ;  /* 0x0000000b04057899 */ /* 0x000fe4000800063f */
[----:B------:R-:W-:Y:S01]  /*0210*/  USHF.L.U32 UR4, UR4, 0x1, URZ ;  /* 0x0000000104047899 */ /* 0x000fe2000800063f */
[----:B------:R-:W0:Y:S11]  /*0220*/  FENCE.VIEW.ASYNC.S ;  /* 0x00000000000073c6 */ /* 0x000e360000000000 */
[----:B0-----:R0:W1:Y:S01]  /*0230*/  SYNCS.EXCH.64 URZ, [UR8], UR4 ;  /* 0x00000004083f75b2 */ /* 0x0010620008000100 */
[----:B------:R0:W2:Y:S01]  /*0240*/  SYNCS.EXCH.64 URZ, [UR8+0x20], UR6 ;  /* 0x00002006083f75b2 */ /* 0x0000a20008000100 */
[----:B------:R0:W3:Y:S01]  /*0250*/  SYNCS.EXCH.64 URZ, [UR8+0x8], UR4 ;  /* 0x00000804083f75b2 */ /* 0x0000e20008000100 */
[----:B------:R0:W4:Y:S01]  /*0260*/  SYNCS.EXCH.64 URZ, [UR8+0x28], UR6 ;  /* 0x00002806083f75b2 */ /* 0x0001220008000100 */
[----:B------:R0:W0:Y:S01]  /*0270*/  SYNCS.EXCH.64 URZ, [UR8+0x10], UR4 ;  /* 0x00001004083f75b2 */ /* 0x0000220008000100 */
[----:B------:R0:W0:Y:S01]  /*0280*/  SYNCS.EXCH.64 URZ, [UR8+0x30], UR6 ;  /* 0x00003006083f75b2 */ /* 0x0000220008000100 */
[----:B------:R0:W0:Y:S01]  /*0290*/  SYNCS.EXCH.64 URZ, [UR8+0x18], UR4 ;  /* 0x00001804083f75b2 */ /* 0x0000220008000100 */
[----:B------:R0:W0:Y:S01]  /*02a0*/  SYNCS.EXCH.64 URZ, [UR8+0x38], UR6 ;  /* 0x00003806083f75b2 */ /* 0x0000220008000100 */
[----:B------:R-:W-:Y:S01]  /*02b0*/  NOP ;  /* 0x0000000000007918 */ /* 0x000fe20000000000 */
.L_x_2:
[----:B------:R-:W-:Y:S01]  /*02c0*/  SHF.R.S32.HI R7, RZ, 0x1f, R18 ;  /* 0x0000001fff077819 */ /* 0x000fe20000011412 */
[----:B------:R-:W5:Y:S01]  /*02d0*/  SHFL.IDX PT, R0, R0, RZ, 0x1f ;  /* 0x00001fff00007589 */ /* 0x000f6200000e0000 */
[----:B0-----:R-:W0:Y:S01]  /*02e0*/  S2UR UR8, SR_CTAID.X ;  /* 0x00000000000879c3 */ /* 0x001e220000002500 */
[----:B------:R-:W-:Y:S02]  /*02f0*/  ELECT P0, URZ, PT ;  /* 0x00000000003f782f */ /* 0x000fe40003800000 */
[----:B------:R-:W-:Y:S01]  /*0300*/  LEA.HI R7, R7, R18, RZ, 0x7 ;  /* 0x0000001207077211 */ /* 0x000fe200078f38ff */
[----:B------:R-:W1:Y:S01]  /*0310*/  S2R R4, SR_CTAID.Y ;  /* 0x0000000000047919 */ /* 0x000e620000002600 */
[----:B------:R-:W-:Y:S01]  /*0320*/  SHF.R.S32.HI R8, RZ, 0x1f, R3 ;  /* 0x0000001fff087819 */ /* 0x000fe20000011403 */
[----:B------:R-:W-:Y:S01]  /*0330*/  ULDC UR4, c[0x0][0x150] ;  /* 0x0000540000047ab9 */ /* 0x000fe20000000800 */
[----:B------:R-:W-:Y:S01]  /*0340*/  LOP3.LUT R7, R7, 0xffffff80, RZ, 0xc0, !PT ;  /* 0xffffff8007077812 */ /* 0x000fe200078ec0ff */
[----:B------:R-:W-:Y:S01]  /*0350*/  NOP ;  /* 0x0000000000007918 */ /* 0x000fe20000000000 */
[----:B------:R-:W-:Y:S01]  /*0360*/  LEA.HI R8, R8, R3, RZ, 0x2 ;  /* 0x0000000308087211 */ /* 0x000fe200078f10ff */
[----:B------:R-:W2:Y:S01]  /*0370*/  LDC R10, c[0x0][0x144] ;  /* 0x00005100ff0a7b82 */ /* 0x000ea20000000800 */
[----:B------:R-:W-:Y:S01]  /*0380*/  NOP ;  /* 0x0000000000007918 */ /* 0x000fe20000000000 */
[----:B------:R-:W-:Y:S01]  /*0390*/  IMAD.IADD R6, R18, 0x1, -R7 ;  /* 0x0000000112067824 */ /* 0x000fe200078e0a07 */
[----:B------:R-:W-:Y:S01]  /*03a0*/  LOP3.LUT R8, R8, 0x3ffffffc, RZ, 0xc0, !PT ;  /* 0x3ffffffc08087812 */ /* 0x000fe200078ec0ff */
[----:B------:R-:W-:Y:S01]  /*03b0*/  IMAD.MOV.U32 R23, RZ, RZ, 0x1 ;  /* 0x00000001ff177424 */ /* 0x000fe200078e00ff */
[----:B------:R-:W-:-:S02]  /*03c0*/  ISETP.NE.AND P3, PT, R5, RZ, PT ;  /* 0x000000ff0500720c */ /* 0x000fc40003f65270 */
[----:B------:R-:W-:Y:S01]  /*03d0*/  SHF.R.S32.HI R7, RZ, 0x1f, R6 ;  /* 0x0000001fff077819 */ /* 0x000fe20000011406 */
[----:B------:R-:W-:Y:S01]  /*03e0*/  IMAD.IADD R8, R3, 0x1, -R8 ;  /* 0x0000000103087824 */ /* 0x000fe200078e0a08 */
[----:B------:R-:W3:Y:S02]  /*03f0*/  LDC R12, c[0x0][0x140] ;  /* 0x00005000ff0c7b82 */ /* 0x000ee40000000800 */
[----:B------:R-:W-:Y:S02]  /*0400*/  LEA.HI R7, R7, R6, RZ, 0x3 ;  /* 0x0000000607077211 */ /* 0x000fe400078f18ff */
[----:B-----5:R-:W-:Y:S02]  /*0410*/  ISETP.NE.OR P0, PT, R0, RZ, !P0 ;  /* 0x000000ff0000720c */ /* 0x020fe40004705670 */
[--C-:B------:R-:W-:Y:S02]  /*0420*/  SHF.R.S32.HI R0, RZ, 0x3, R7.reuse ;  /* 0x00000003ff007819 */ /* 0x100fe40000011407 */
[----:B------:R-:W-:-:S02]  /*0430*/  SHF.R.S32.HI R7, RZ, 0x1f, R7 ;  /* 0x0000001fff077819 */ /* 0x000fc40000011407 */
[----:B0-----:R-:W-:Y:S02]  /*0440*/  I2FP.F32.U32 R9, UR8 ;  /* 0x0000000800097c45 */ /* 0x001fe40008201000 */
[----:B------:R-:W-:-:S03]  /*0450*/  LEA.HI R7, R7, R0, RZ, 0x2 ;  /* 0x0000000007077211 */ /* 0x000fc600078f10ff */
[----:B------:R-:W-:Y:S01]  /*0460*/  FMUL R9, R9, UR4 ;  /* 0x0000000409097c20 */ /* 0x000fe20008400000 */
[----:B------:R-:W-:Y:S01]  /*0470*/  LOP3.LUT R7, R7, 0xfffffffc, RZ, 0xc0, !PT ;  /* 0xfffffffc07077812 */ /* 0x000fe200078ec0ff */
[----:B------:R-:W-:Y:S01]  /*0480*/  VOTEU.ALL UP0, P0 ;  /* 0x00000000003f7886 */ /* 0x000fe20000000000 */
[----:B-1----:R-:W-:Y:S01]  /*0490*/  I2FP.F32.U32 R11, R4 ;  /* 0x00000004000b7245 */ /* 0x002fe20000201000 */
[----:B------:R-:W-:Y:S01]  /*04a0*/  ULDC UR4, c[0x0][0x154] ;  /* 0x0000550000047ab9 */ /* 0x000fe20000000800 */
[----:B------:R-:W-:Y:S01]  /*04b0*/  VOTEU.ALL UP1, P0 ;  /* 0x00000000003f7886 */ /* 0x000fe20000020000 */
[----:B------:R-:W-:Y:S01]  /*04c0*/  IMAD.IADD R7, R0, 0x1, -R7 ;  /* 0x0000000100077824 */ /* 0x000fe200078e0a07 */
[----:B------:R-:W0:Y:S01]  /*04d0*/  F2I.U32.TRUNC.NTZ R9, R9 ;  /* 0x0000000900097305 */ /* 0x000e22000020f000 */
[----:B------:R-:W1:Y:S01]  /*04e0*/  @!UP0 S2UR UR7, SR_CgaCtaId ;  /* 0x00000000000789c3 */ /* 0x000e620000008800 */
[----:B------:R-:W-:Y:S01]  /*04f0*/  @!UP0 UMOV UR6, 0x400 ;  /* 0x0000040000068882 */ /* 0x000fe20000000000 */
[----:B------:R-:W-:Y:S01]  /*0500*/  IMAD R8, R8, 0x4, R7 ;  /* 0x0000000408087824 */ /* 0x000fe200078e0207 */
[----:B---3--:R-:W-:-:S04]  /*0510*/  ISETP.EQ.U32.AND P2, PT, R12, 0x1, PT ;  /* 0x000000010c00780c */ /* 0x008fc80003f42070 */
[----:B------:R-:W-:-:S04]  /*0520*/  SHF.R.S32.HI R3, RZ, 0x1f, R8 ;  /* 0x0000001fff037819 */ /* 0x000fc80000011408 */
[----:B------:R-:W-:Y:S01]  /*0530*/  LEA.HI R0, R3, R8, RZ, 0x2 ;  /* 0x0000000803007211 */ /* 0x000fe200078f10ff */
[----:B0-----:R-:W-:-:S03]  /*0540*/  IMAD.MOV R7, RZ, RZ, -R9 ;  /* 0x000000ffff077224 */ /* 0x001fc600078e0a09 */
[----:B------:R-:W-:Y:S01]  /*0550*/  LOP3.LUT R9, R0, 0xfffffffc, RZ, 0xc0, !PT ;  /* 0xfffffffc00097812 */ /* 0x000fe200078ec0ff */
[----:B--2---:R-:W-:Y:S02]  /*0560*/  IMAD R3, R10, R7, UR8 ;  /* 0x000000080a037e24 */ /* 0x004fe4000f8e0207 */
[----:B------:R-:W-:Y:S02]  /*0570*/  FMUL R10, R11, UR4 ;  /* 0x000000040b0a7c20 */ /* 0x000fe40008400000 */
[C---:B------:R-:W-:Y:S01]  /*0580*/  IMAD.IADD R0, R8.reuse, 0x1, -R9 ;  /* 0x0000000108007824 */ /* 0x040fe200078e0a09 */
[----:B------:R-:W0:Y:S01]  /*0590*/  LDC R7, c[0x0][0x148] ;  /* 0x00005200ff077b82 */ /* 0x000e220000000800 */
[----:B------:R-:W-:Y:S01]  /*05a0*/  SHF.R.S32.HI R9, RZ, 0x1f, R2 ;  /* 0x0000001fff097819 */ /* 0x000fe20000011402 */
[----:B------:R-:W-:Y:S01]  /*05b0*/  IMAD.SHL.U32 R11, R8, 0x4, RZ ;  /* 0x00000004080b7824 */ /* 0x000fe200078e00ff */
[----:B------:R-:W-:Y:S01]  /*05c0*/  UMOV UR4, 0x20 ;  /* 0x0000002000047882 */ /* 0x000fe20000000000 */
[----:B------:R-:W-:Y:S01]  /*05d0*/  ISETP.NE.AND P4, PT, R0, R3, PT ;  /* 0x000000030000720c */ /* 0x000fe20003f85270 */
[----:B------:R-:W2:Y:S01]  /*05e0*/  F2I.U32.TRUNC.NTZ R10, R10 ;  /* 0x0000000a000a7305 */ /* 0x000ea2000020f000 */
[----:B------:R-:W-:Y:S01]  /*05f0*/  LEA.HI R9, R9, R2, RZ, 0x2 ;  /* 0x0000000209097211 */ /* 0x000fe200078f10ff */
[----:B------:R-:W-:-:S04]  /*0600*/  @!UP0 UIADD3 UR4, -UR4, 0x100000, URZ ;  /* 0x0010000004048890 */ /* 0x000fc8000fffe13f */
[----:B------:R-:W-:Y:S02]  /*0610*/  @!UP0 USHF.L.U32 UR5, UR4, 0xb, URZ ;  /* 0x0000000b04058899 */ /* 0x000fe4000800063f */
[----:B------:R-:W-:Y:S01]  /*0620*/  @!UP0 USHF.L.U32 UR4, UR4, 0x1, URZ ;  /* 0x0000000104048899 */ /* 0x000fe2000800063f */
[----:B------:R-:W-:Y:S01]  /*0630*/  LOP3.LUT R152, R8, 0xc, R11, 0x78, !PT ;  /* 0x0000000c08987812 */ /* 0x000fe200078e780b */
[----:B-1----:R-:W-:Y:S01]  /*0640*/  @!UP0 ULEA UR6, UR7, UR6, 0x18 ;  /* 0x0000000607068291 */ /* 0x002fe2000f8ec03f */
[----:B------:R-:W-:Y:S01]  /*0650*/  LOP3.LUT R9, R9, 0xfffffffc, RZ, 0xc0, !PT ;  /* 0xfffffffc09097812 */ /* 0x000fe200078ec0ff */
[----:B------:R-:W-:Y:S01]  /*0660*/  VOTEU.ALL UP0, P0 ;  /* 0x00000000003f7886 */ /* 0x000fe20000000000 */
[----:B------:R-:W-:Y:S01]  /*0670*/  LOP3.LUT P0, RZ, R6, 0x7, RZ, 0xc0, !PT ;  /* 0x0000000706ff7812 */ /* 0x000fe2000780c0ff */
[----:B------:R-:W-:Y:S02]  /*0680*/  VIADD R6, R5, 0xffffffff ;  /* 0xffffffff05067836 */ /* 0x000fe40000000000 */
[----:B------:R-:W-:Y:S01]  /*0690*/  IMAD.IADD R0, R2, 0x1, -R9 ;  /* 0x0000000102007824 */ /* 0x000fe200078e0a09 */
[----:B------:R-:W-:-:S02]  /*06a0*/  ISETP.LT.U32.AND P0, PT, R152, 0x8, !P0 ;  /* 0x000000089800780c */ /* 0x000fc40004701070 */
[----:B------:R-:W-:Y:S01]  /*06b0*/  @P4 SHF.R.S32.HI R9, RZ, 0x1f, R152 ;  /* 0x0000001fff094819 */ /* 0x000fe20000011498 */
[----:B--2---:R-:W-:Y:S01]  /*06c0*/  IMAD.MOV R21, RZ, RZ, -R10 ;  /* 0x000000ffff157224 */ /* 0x004fe200078e0a0a */
[C---:B------:R-:W-:Y:S01]  /*06d0*/  ISETP.NE.AND P1, PT, R0.reuse, 0x3, PT ;  /* 0x000000030000780c */ /* 0x040fe20003f25270 */
[----:B------:R-:W1:Y:S02]  /*06e0*/  FENCE.VIEW.ASYNC.S ;  /* 0x00000000000073c6 */ /* 0x000e640000000000 */
[----:B-1----:R1:W2:Y:S01]  /*06f0*/  @!UP0 SYNCS.EXCH.64 URZ, [UR6+0x50], UR4 ;  /* 0x00005004063f85b2 */ /* 0x0022a20008000100 */
[----:B------:R-:W-:Y:S01]  /*0700*/  @P4 LEA.HI R9, R9, R152, RZ, 0x2 ;  /* 0x0000009809094211 */ /* 0x000fe200078f10ff */
[----:B0-----:R-:W-:Y:S01]  /*0710*/  IMAD R2, R7, R21, R4 ;  /* 0x0000001507027224 */ /* 0x001fe200078e0204 */
[----:B------:R-:W-:Y:S02]  /*0720*/  ISETP.EQ.OR P1, PT, R0, RZ, !P1 ;  /* 0x000000ff0000720c */ /* 0x000fe40004f22670 */
[----:B------:R-:W-:-:S02]  /*0730*/  @P4 SHF.R.S32.HI R9, RZ, 0x2, R9 ;  /* 0x00000002ff094819 */ /* 0x000fc40000011409 */
[----:B------:R-:W-:Y:S02]  /*0740*/  ISETP.EQ.AND P1, PT, R5, RZ, P1 ;  /* 0x000000ff0500720c */ /* 0x000fe40000f22270 */
[----:B------:R-:W-:Y:S02]  /*0750*/  @P4 ISETP.NE.AND P5, PT, R9, R2, PT ;  /* 0x000000020900420c */ /* 0x000fe40003fa5270 */
[----:B------:R-:W-:Y:S02]  /*0760*/  ISETP.GE.U32.AND P6, PT, R6, 0x2, PT ;  /* 0x000000020600780c */ /* 0x000fe40003fc6070 */
[----:B------:R-:W-:Y:S02]  /*0770*/  SEL R2, RZ, 0x1, !P0 ;  /* 0x00000001ff027807 */ /* 0x000fe40004000000 */
[----:B------:R-:W-:Y:S01]  /*0780*/  @P4 SEL R23, RZ, 0x1, P5 ;  /* 0x00000001ff174807 */ /* 0x000fe20002800000 */
[----:B------:R1:W0:Y:S01]  /*0790*/  @!UP1 SYNCS.EXCH.64 URZ, [UR6+0x58], UR4 ;  /* 0x00005804063f95b2 */ /* 0x0002220008000100 */
[----:B------:R-:W-:Y:S01]  /*07a0*/  SEL R19, RZ, 0x1, !P1 ;  /* 0x00000001ff137807 */ /* 0x000fe20004800000 */
[----:B------:R-:W-:Y:S01]  /*07b0*/  NOP ;  /* 0x0000000000007918 */ /* 0x000fe20000000000 */
[----:B------:R-:W-:-:S02]  /*07c0*/  LOP3.LUT R23, R23, R2, RZ, 0xc0, !PT ;  /* 0x0000000217177212 */ /* 0x000fc400078ec0ff */
[----:B------:R-:W-:Y:S01]  /*07d0*/  SEL R19, R19, 0x2, P6 ;  /* 0x0000000213137807 */ /* 0x000fe20003000000 */
[----:B-12---:R-:W-:Y:S06]  /*07e0*/  @!P2 BRA `(.L_x_3) ;  /* 0x000000000008a947 */ /* 0x006fec0003800000 */
[----:B0---4-:R-:W-:Y:S01]  /*07f0*/  UCGABAR_ARV ;  /* 0x00000000000079c7 */ /* 0x011fe20008000000 */
[----:B------:R-:W-:Y:S05]  /*0800*/  BRA `(.L_x_4) ;  /* 0x0000000000047947 */ /* 0x000fea0003800000 */
.L_x_3:
[----:B0---4-:R-:W-:Y:S01]  /*0810*/  NOP ;  /* 0x0000000000007918 */ /* 0x011fe20000000000 */
.L_x_4:
[----:B------:R-:W0:Y:S01]  /*0820*/  LDC R2, c[0x0][0x65c] ;  /* 0x00019700ff027b82 */ /* 0x000e220000000800 */
[----:B------:R-:W-:Y:S02]  /*0830*/  IMAD.U32 R8, RZ, RZ, UR8 ;  /* 0x00000008ff087e24 */ /* 0x000fe4000f8e00ff */
[----:B------:R-:W-:Y:S01]  /*0840*/  IMAD.MOV.U32 R9, RZ, RZ, RZ ;  /* 0x000000ffff097224 */ /* 0x000fe200078e00ff */
[----:B0-----:R-:W-:-:S04]  /*0850*/  ISETP.NE.AND P1, PT, R2, 0x1, PT ;  /* 0x000000010200780c */ /* 0x001fc80003f25270 */
[----:B------:R-:W-:-:S09]  /*0860*/  P2R R5, PR, RZ, 0x2 ;  /* 0x00000002ff057803 */ /* 0x000fd20000000000 */
[----:B------:R-:W0:Y:S01]  /*0870*/  @P1 LDC R17, c[0x0][0x10] ;  /* 0x00000400ff111b82 */ /* 0x000e220000000800 */
[----:B------:R-:W-:Y:S02]  /*0880*/  @P1 IMAD.MOV.U32 R5, RZ, RZ, RZ ;  /* 0x000000ffff051224 */ /* 0x000fe400078e00ff */
[----:B------:R-:W-:-:S05]  /*0890*/  @P1 IMAD.MOV.U32 R13, RZ, RZ, RZ ;  /* 0x000000ffff0d1224 */ /* 0x000fca00078e00ff */
[----:B------:R-:W1:Y:S01]  /*08a0*/  @!P1 LDC R11, c[0x0][0xc] ;  /* 0x00000300ff0b9b82 */ /* 0x000e620000000800 */
[----:B0-----:R-:W-:-:S04]  /*08b0*/  @P1 IMAD.WIDE.U32 R16, R17, UR8, R4 ;  /* 0x0000000811101c25 */ /* 0x001fc8000f8e0004 */
[----:B------:R-:W-:Y:S02]  /*08c0*/  @P1 IMAD.IADD R17, R17, 0x1, R13 ;  /* 0x0000000111111824 */ /* 0x000fe400078e020d */
[----:B-1----:R-:W-:-:S04]  /*08d0*/  @!P1 IMAD.WIDE.U32 R8, R4, R11, R8 ;  /* 0x0000000b04089225 */ /* 0x002fc800078e0008 */
[----:B------:R-:W-:Y:S02]  /*08e0*/  @!P1 IMAD.MOV.U32 R16, RZ, RZ, R8 ;  /* 0x000000ffff109224 */ /* 0x000fe400078e0008 */
[----:B------:R-:W-:Y:S01]  /*08f0*/  @!P1 IMAD.MOV.U32 R17, RZ, RZ, R9 ;  /* 0x000000ffff119224 */ /* 0x000fe200078e0009 */
[----:B------:R-:W-:Y:S06]  /*0900*/  @!P2 BRA `(.L_x_5) ;  /* 0x00000000000ca947 */ /* 0x000fec0003800000 */
[----:B------:R-:W-:Y:S01]  /*0910*/  UCGABAR_WAIT ;  /* 0x0000000000007dc7 */ /* 0x000fe20008000000 */
[----:B------:R-:W-:Y:S01]  /*0920*/  CCTL.IVALL ;  /* 0x00000000ff00798f */ /* 0x000fe20002000000 */
[----:B------:R-:W-:Y:S05]  /*0930*/  BRA `(.L_x_6) ;  /* 0x0000000000047947 */ /* 0x000fea0003800000 */
.L_x_5:
[----:B------:R-:W-:Y:S06]  /*0940*/  BAR.SYNC.DEFER_BLOCKING 0x0 ;  /* 0x0000000000007b1d */ /* 0x000fec0000010000 */
.L_x_6:
[----:B------:R-:W-:Y:S05]  /*0950*/  @!P3 BRA `(.L_x_7) ;  /* 0x000000840000b947 */ /* 0x000fea0003800000 */
[----:B------:R-:W-:-:S13]  /*0960*/  ISETP.GT.U32.AND P0, PT, R6, 0x1, PT ;  /* 0x000000010600780c */ /* 0x000fda0003f04070 */
[----:B------:R-:W-:Y:S05]  /*0970*/  @P0 EXIT ;  /* 0x000000000000094d */ /* 0x000fea0003800000 */
[----:B------:R-:W-:Y:S01]  /*0980*/  ULDC.64 UR4, c[0x0][0x650] ;  /* 0x0001940000047ab9 */ /* 0x000fe20000000a00 */
[----:B------:R-:W-:Y:S01]  /*0990*/  PRMT R0, RZ, 0x7610, R0 ;  /* 0x00007610ff007816 */ /* 0x000fe20000000000 */
[----:B------:R-:W-:Y:S01]  /*09a0*/  IMAD.MOV.U32 R154, RZ, RZ, -0x1 ;  /* 0xffffffffff9a7424 */ /* 0x000fe200078e00ff */
[----:B------:R-:W-:Y:S01]  /*09b0*/  ISETP.GE.U32.AND P0, PT, R16, UR4, PT ;  /* 0x0000000410007c0c */ /* 0x000fe2000bf06070 */
[----:B------:R-:W-:Y:S02]  /*09c0*/  IMAD.MOV.U32 R153, RZ, RZ, -0x1 ;  /* 0xffffffffff997424 */ /* 0x000fe400078e00ff */
[----:B------:R-:W-:Y:S01]  /*09d0*/  IMAD.MOV.U32 R22, RZ, RZ, -0x1 ;  /* 0xffffffffff167424 */ /* 0x000fe200078e00ff */
[----:B------:R-:W-:-:S13]  /*09e0*/  ISETP.GE.U32.AND.EX P0, PT, R17, UR5, PT, P0 ;  /* 0x0000000511007c0c */ /* 0x000fda000bf06100 */
[----:B------:R-:W-:Y:S05]  /*09f0*/  @P0 BRA `(.L_x_8) ;  /* 0x00000004002c0947 */ /* 0x000fea0003800000 */
[----:B------:R-:W0:Y:S01]  /*0a00*/  LDC.64 R24, c[0x0][0x628] ;  /* 0x00018a00ff187b82 */ /* 0x000e220000000a00 */
[----:B------:R-:W-:Y:S02]  /*0a10*/  IMAD.MOV.U32 R8, RZ, RZ, R16 ;  /* 0x000000ffff087224 */ /* 0x000fe400078e0010 */
[----:B------:R-:W-:-:S05]  /*0a20*/  IMAD.MOV.U32 R9, RZ, RZ, R17 ;  /* 0x000000ffff097224 */ /* 0x000fca00078e0011 */
[----:B------:R-:W1:Y:S08]  /*0a30*/  LDC R0, c[0x0][0x630] ;  /* 0x00018c00ff007b82 */ /* 0x000e700000000800 */
[----:B------:R-:W2:Y:S01]  /*0a40*/  LDC.64 R26, c[0x0][0x620] ;  /* 0x00018800ff1a7b82 */ /* 0x000ea20000000a00 */
[----:B0-----:R-:W-:-:S04]  /*0a50*/  ISETP.NE.U32.AND P0, PT, R24, RZ, PT ;  /* 0x000000ff1800720c */ /* 0x001fc80003f05070 */
[----:B------:R-:W-:-:S13]  /*0a60*/  ISETP.NE.AND.EX P0, PT, R25, RZ, PT, P0 ;  /* 0x000000ff1900720c */ /* 0x000fda0003f05300 */
[----:B-12---:R-:W-:Y:S05]  /*0a70*/  @!P0 BRA `(.L_x_9) ;  /* 0x0000000000288947 */ /* 0x006fea0003800000 */
[----:B------:R-:W0:Y:S02]  /*0a80*/  LDC R13, c[0x0][0x634] ;  /* 0x00018d00ff0d7b82 */ /* 0x000e240000000800 */
[----:B0-----:R-:W-:-:S05]  /*0a90*/  IADD3 R13, P0, R16, R13, RZ ;  /* 0x0000000d100d7210 */ /* 0x001fca0007f1e0ff */
[----:B------:R-:W-:-:S04]  /*0aa0*/  IMAD.X R15, RZ, RZ, R17, P0 ;  /* 0x000000ffff0f7224 */ /* 0x000fc800000e0611 */
[----:B------:R-:W-:-:S04]  /*0ab0*/  IMAD.WIDE.U32 R8, R15, R24, RZ ;  /* 0x000000180f087225 */ /* 0x000fc800078e00ff */
[----:B------:R-:W-:-:S04]  /*0ac0*/  IMAD.WIDE.U32 R10, P0, R13, R25, R8 ;  /* 0x000000190d0a7225 */ /* 0x000fc80007800008 */
[----:B------:R-:W-:-:S04]  /*0ad0*/  IMAD.WIDE.U32 R8, R13, R24, RZ ;  /* 0x000000180d087225 */ /* 0x000fc800078e00ff */
[----:B------:R-:W-:Y:S01]  /*0ae0*/  IMAD.X R13, RZ, RZ, RZ, P0 ;  /* 0x000000ffff0d7224 */ /* 0x000fe200000e06ff */
[----:B------:R-:W-:Y:S01]  /*0af0*/  IADD3 RZ, P0, R9, R10, RZ ;  /* 0x0000000a09ff7210 */ /* 0x000fe20007f1e0ff */
[----:B------:R-:W-:-:S04]  /*0b00*/  IMAD.MOV.U32 R12, RZ, RZ, R11 ;  /* 0x000000ffff0c7224 */ /* 0x000fc800078e000b */
[----:B------:R-:W-:-:S08]  /*0b10*/  IMAD.WIDE.U32.X R8, R15, R25, R12, P0 ;  /* 0x000000190f087225 */ /* 0x000fd000000e040c */
.L_x_9:
[----:B------:R-:W0:Y:S01]  /*0b20*/  LDC.64 R24, c[0x0][0x640] ;  /* 0x00019000ff187b82 */ /* 0x000e220000000a00 */
[-CC-:B------:R-:W-:Y:S01]  /*0b30*/  SHF.R.U64 R28, R8, R0.reuse, R9.reuse ;  /* 0x00000000081c7219 */ /* 0x180fe20000001209 */
[----:B------:R-:W-:Y:S01]  /*0b40*/  IMAD R30, R7, R21, R4 ;  /* 0x00000015071e7224 */ /* 0x000fe200078e0204 */
[----:B------:R-:W-:Y:S01]  /*0b50*/  SHF.R.U32.HI R0, RZ, R0, R9 ;  /* 0x00000000ff007219 */ /* 0x000fe20000011609 */
[----:B------:R-:W-:Y:S01]  /*0b60*/  IMAD.MOV.U32 R21, RZ, RZ, 0x1 ;  /* 0x00000001ff157424 */ /* 0x000fe200078e00ff */
[----:B------:R-:W-:-:S03]  /*0b70*/  IADD3 R5, P0, RZ, -R28, RZ ;  /* 0x8000001cff057210 */ /* 0x000fc60007f1e0ff */
[----:B------:R-:W1:Y:S02]  /*0b80*/  LDC R6, c[0x0][0x618] ;  /* 0x00018600ff067b82 */ /* 0x000e640000000800 */
[----:B------:R-:W-:-:S04]  /*0b90*/  IMAD.X R9, RZ, RZ, ~R0, P0 ;  /* 0x000000ffff097224 */ /* 0x000fc800000e0e00 */
[-C--:B------:R-:W-:Y:S02]  /*0ba0*/  IMAD R0, R9, R26.reuse, RZ ;  /* 0x0000001a09007224 */ /* 0x080fe400078e02ff */
[----:B------:R-:W2:Y:S01]  /*0bb0*/  LDC R11, c[0x0][0x608] ;  /* 0x00018200ff0b7b82 */ /* 0x000ea20000000800 */
[----:B------:R-:W-:-:S04]  /*0bc0*/  IMAD.WIDE.U32 R8, R5, R26, R16 ;  /* 0x0000001a05087225 */ /* 0x000fc800078e0010 */
[----:B------:R-:W-:-:S03]  /*0bd0*/  IMAD R5, R5, R27, R0 ;  /* 0x0000001b05057224 */ /* 0x000fc600078e0200 */
[----:B------:R-:W3:Y:S01]  /*0be0*/  LDC R12, c[0x0][0x658] ;  /* 0x00019600ff0c7b82 */ /* 0x000ee20000000800 */
[----:B0-----:R-:W-:Y:S01]  /*0bf0*/  ISETP.NE.U32.AND P0, PT, R24, RZ, PT ;  /* 0x000000ff1800720c */ /* 0x001fe20003f05070 */
[----:B------:R-:W-:Y:S02]  /*0c00*/  IMAD.IADD R5, R9, 0x1, R5 ;  /* 0x0000000109057824 */ /* 0x000fe400078e0205 */
[----:B------:R-:W-:Y:S01]  /*0c10*/  IMAD.MOV.U32 R9, RZ, RZ, -0x1 ;  /* 0xffffffffff097424 */ /* 0x000fe200078e00ff */
[----:B------:R-:W-:-:S03]  /*0c20*/  ISETP.NE.AND.EX P0, PT, R25, RZ, PT, P0 ;  /* 0x000000ff1900720c */ /* 0x000fc60003f05300 */
[----:B------:R-:W0:Y:S01]  /*0c30*/  LDC R15, c[0x0][0x600] ;  /* 0x00018000ff0f7b82 */ /* 0x000e220000000800 */
[-CC-:B-1----:R-:W-:Y:S02]  /*0c40*/  SHF.R.U64 R13, R8, R6.reuse, R5.reuse ;  /* 0x00000006080d7219 */ /* 0x182fe40000001205 */
[----:B------:R-:W-:-:S05]  /*0c50*/  SHF.R.U32.HI R0, RZ, R6, R5 ;  /* 0x00000006ff007219 */ /* 0x000fca0000011605 */
[----:B------:R-:W1:Y:S01]  /*0c60*/  LDC R14, c[0x0][0x648] ;  /* 0x00019200ff0e7b82 */ /* 0x000e620000000800 */
[-CC-:B--2---:R-:W-:Y:S02]  /*0c70*/  SHF.R.U64 R27, R13, R11.reuse, R0.reuse ;  /* 0x0000000b0d1b7219 */ /* 0x184fe40000001200 */
[----:B------:R-:W-:-:S05]  /*0c80*/  SHF.R.U32.HI R5, RZ, R11, R0 ;  /* 0x0000000bff057219 */ /* 0x000fca0000011600 */
[----:B------:R-:W2:Y:S01]  /*0c90*/  LDC R20, c[0x0][0x638] ;  /* 0x00018e00ff147b82 */ /* 0x000ea20000000800 */
[-CC-:B---3--:R-:W-:Y:S02]  /*0ca0*/  SHF.R.U64 R26, R27, R12.reuse, R5.reuse ;  /* 0x0000000c1b1a7219 */ /* 0x188fe40000001205 */
[-C--:B------:R-:W-:Y:S02]  /*0cb0*/  SHF.L.U32 R0, R9, R12.reuse, RZ ;  /* 0x0000000c09007219 */ /* 0x080fe400000006ff */
[----:B------:R-:W-:Y:S01]  /*0cc0*/  SHF.R.U32.HI R5, RZ, R12, R5 ;  /* 0x0000000cff057219 */ /* 0x000fe20000011605 */
[----:B------:R-:W-:Y:S01]  /*0cd0*/  IMAD.MOV.U32 R4, RZ, RZ, R26 ;  /* 0x000000ffff047224 */ /* 0x000fe200078e001a */
[----:B------:R-:W-:Y:S01]  /*0ce0*/  LOP3.LUT R10, RZ, R0, RZ, 0x33, !PT ;  /* 0x00000000ff0a7212 */ /* 0x000fe200078e33ff */
[----:B------:R-:W3:Y:S01]  /*0cf0*/  LDC R22, c[0x0][0x610] ;  /* 0x00018400ff167b82 */ /* 0x000ee20000000800 */
[----:B------:R-:W-:Y:S05]  /*0d00*/  @!P0 BRA `(.L_x_10) ;  /* 0x0000000000288947 */ /* 0x000fea0003800000 */
[----:B------:R-:W4:Y:S02]  /*0d10*/  LDC R9, c[0x0][0x64c] ;  /* 0x00019300ff097b82 */ /* 0x000f240000000800 */
[----:B----4-:R-:W-:-:S05]  /*0d20*/  IADD3 R9, P0, R26, R9, RZ ;  /* 0x000000091a097210 */ /* 0x010fca0007f1e0ff */
        /* <DEDUP_REMOVED lines=8> */
.L_x_10:
[----:B-1----:R-:W-:Y:S01]  /*0db0*/  SHF.R.U64 R4, R4, R14, R5 ;  /* 0x0000000e04047219 */ /* 0x002fe20000001205 */
[----:B0-----:R-:W-:Y:S01]  /*0dc0*/  VIADD R6, R15, 0xffffffff ;  /* 0xffffffff0f067836 */ /* 0x001fe20000000000 */
[----:B------:R-:W-:Y:S02]  /*0dd0*/  SHF.L.U32 R0, R21, R12, RZ ;  /* 0x0000000c15007219 */ /* 0x000fe400000006ff */
[----:B------:R-:W-:Y:S01]  /*0de0*/  LOP3.LUT R5, R27, R10, RZ, 0xc0, !PT ;  /* 0x0000000a1b057212 */ /* 0x000fe200078ec0ff */
[----:B------:R-:W-:Y:S01]  /*0df0*/  IMAD.MOV R7, RZ, RZ, -R4 ;  /* 0x000000ffff077224 */ /* 0x000fe200078e0a04 */
[----:B------:R-:W-:Y:S02]  /*0e00*/  SEL R3, R3, R30, !P1 ;  /* 0x0000001e03037207 */ /* 0x000fe40004800000 */
[----:B------:R-:W-:Y:S01]  /*0e10*/  LOP3.LUT R6, R13, R6, RZ, 0xc0, !PT ;  /* 0x000000060d067212 */ /* 0x000fe200078ec0ff */
[----:B------:R-:W-:Y:S02]  /*0e20*/  IMAD R4, R0, R4, R5 ;  /* 0x0000000400047224 */ /* 0x000fe400078e0205 */
[----:B--2---:R-:W-:-:S02]  /*0e30*/  IMAD R0, R7, R20, R26 ;  /* 0x0000001407007224 */ /* 0x004fc400078e021a */
[----:B---3--:R-:W-:Y:S02]  /*0e40*/  IMAD R3, R4, R22, R3 ;  /* 0x0000001604037224 */ /* 0x008fe400078e0203 */
[----:B------:R-:W-:Y:S02]  /*0e50*/  IMAD R154, R0, R15, R6 ;  /* 0x0000000f009a7224 */ /* 0x000fe400078e0206 */
[----:B------:R-:W-:Y:S02]  /*0e60*/  IMAD.MOV.U32 R4, RZ, RZ, 0x1 ;  /* 0x00000001ff047424 */ /* 0x000fe400078e00ff */
[----:B------:R-:W-:Y:S01]  /*0e70*/  IMAD.MOV.U32 R22, RZ, RZ, R28 ;  /* 0x000000ffff167224 */ /* 0x000fe200078e001c */
[----:B------:R-:W-:Y:S02]  /*0e80*/  SEL R153, R154, R3, !P1 ;  /* 0x000000039a997207 */ /* 0x000fe40004800000 */
[----:B------:R-:W-:Y:S02]  /*0e90*/  PRMT R0, R4, 0x7610, R0 ;  /* 0x0000761004007816 */ /* 0x000fe40000000000 */
[----:B------:R-:W-:-:S07]  /*0ea0*/  SEL R154, R3, R154, !P1 ;  /* 0x0000009a039a7207 */ /* 0x000fce0004800000 */
.L_x_8:
[----:B------:R-:W-:-:S08]  /*0eb0*/  NOP ;  /* 0x0000000000007918 */ /* 0x000fd00000000000 */
[----:B------:R-:W0:Y:S02]  /*0ec0*/  USETMAXREG.TRY_ALLOC.CTAPOOL UP0, 0xe8 ;  /* 0x000000e8000079c8 */ /* 0x000e240008000600 */
[----:B0-----:R-:W-:-:S13]  /*0ed0*/  PLOP3.LUT P0, PT, PT, PT, UP0, 0x80, 0x0 ;  /* 0x000000000000781c */ /* 0x001fda0003f0f008 */
[----:B------:R-:W-:Y:S05]  /*0ee0*/  @!P0 BRA `(.L_x_8) ;  /* 0xfffffffc00f08947 */ /* 0x000fea000383ffff */
[----:B------:R-:W-:Y:S01]  /*0ef0*/  ULDC.64 UR4, c[0x0][0x598] ;  /* 0x0001660000047ab9 */ /* 0x000fe20000000a00 */
[----:B------:R-:W-:Y:S01]  /*0f00*/  ULDC.64 UR36, c[0x0][0x208] ;  /* 0x0000820000247ab9 */ /* 0x000fe20000000a00 */
[----:B------:R-:W-:-:S04]  /*0f10*/  ISETP.NE.U32.AND P0, PT, RZ, UR4, PT ;  /* 0x00000004ff007c0c */ /* 0x000fc8000bf05070 */
[----:B------:R-:W-:-:S13]  /*0f20*/  ISETP.NE.AND.EX P0, PT, RZ, UR5, PT, P0 ;  /* 0x00000005ff007c0c */ /* 0x000fda000bf05300 */
[----:B------:R-:W-:Y:S05]  /*0f30*/  @!P0 BRA `(.L_x_11) ;  /* 0x00000000001c8947 */ /* 0x000fea0003800000 */
[----:B------:R-:W0:Y:S02]  /*0f40*/  LDC.64 R4, c[0x0][0x598] ;  /* 0x00016600ff047b82 */ /* 0x000e240000000a00 */
[----:B0-----:R-:W2:Y:S02]  /*0f50*/  LDG.E.64 R4, desc[UR36][R4.64] ;  /* 0x0000002404047981 */ /* 0x001ea4000c1e1b00 */
[----:B--2---:R-:W-:-:S04]  /*0f60*/  ISETP.NE.U32.AND P0, PT, R4, RZ, PT ;  /* 0x000000ff0400720c */ /* 0x004fc80003f05070 */
[----:B------:R-:W-:-:S13]  /*0f70*/  ISETP.NE.AND.EX P0, PT, R5, RZ, PT, P0 ;  /* 0x000000ff0500720c */ /* 0x000fda0003f05300 */
[----:B------:R-:W-:Y:S05]  /*0f80*/  @!P0 BRA `(.L_x_11) ;  /* 0x0000000000088947 */ /* 0x000fea0003800000 */
[----:B------:R0:W5:Y:S01]  /*0f90*/  LD.E R155, desc[UR36][R4.64] ;  /* 0x00000024049b7980 */ /* 0x000162000c101900 */
[----:B------:R-:W-:Y:S05]  /*0fa0*/  BRA `(.L_x_12) ;  /* 0x0000000000247947 */ /* 0x000fea0003800000 */
.L_x_11:
[----:B------:R-:W-:Y:S02]  /*0fb0*/  ULDC.64 UR4, c[0x0][0x588] ;  /* 0x0001620000047ab9 */ /* 0x000fe40000000a00 */
[----:B------:R-:W-:-:S04]  /*0fc0*/  ISETP.NE.U32.AND P0, PT, RZ, UR4, PT ;  /* 0x00000004ff007c0c */ /* 0x000fc8000bf05070 */
[----:B------:R-:W-:-:S13]  /*0fd0*/  ISETP.NE.AND.EX P0, PT, RZ, UR5, PT, P0 ;  /* 0x00000005ff007c0c */ /* 0x000fda000bf05300 */
[----:B------:R-:W-:Y:S05]  /*0fe0*/  @!P0 BRA `(.L_x_13) ;  /* 0x00000000000c8947 */ /* 0x000fea0003800000 */
[----:B------:R-:W0:Y:S02]  /*0ff0*/  LDC.64 R4, c[0x0][0x588] ;  /* 0x00016200ff047b82 */ /* 0x000e240000000a00 */
[----:B0-----:R1:W5:Y:S01]  /*1000*/  LDG.E R155, desc[UR36][R4.64] ;  /* 0x00000024049b7981 */ /* 0x001362000c1e1900 */
[----:B------:R-:W-:Y:S05]  /*1010*/  BRA `(.L_x_12) ;  /* 0x0000000000087947 */ /* 0x000fea0003800000 */
.L_x_13:
[----:B------:R-:W-:Y:S02]  /*1020*/  ULDC UR4, c[0x0][0x580] ;  /* 0x0001600000047ab9 */ /* 0x000fe40000000800 */
[----:B------:R-:W-:-:S07]  /*1030*/  IMAD.U32 R155, RZ, RZ, UR4 ;  /* 0x00000004ff9b7e24 */ /* 0x000fce000f8e00ff */
.L_x_12:
[----:B------:R-:W-:Y:S02]  /*1040*/  ULDC.64 UR4, c[0x0][0x5a0] ;  /* 0x0001680000047ab9 */ /* 0x000fe40000000a00 */
[----:B------:R-:W-:-:S04]  /*1050*/  ISETP.NE.U32.AND P0, PT, RZ, UR4, PT ;  /* 0x00000004ff007c0c */ /* 0x000fc8000bf05070 */
[----:B------:R-:W-:-:S13]  /*1060*/  ISETP.NE.AND.EX P0, PT, RZ, UR5, PT, P0 ;  /* 0x00000005ff007c0c */ /* 0x000fda000bf05300 */
[----:B------:R-:W-:Y:S05]  /*1070*/  @!P0 BRA `(.L_x_14) ;  /* 0x00000000001c8947 */ /* 0x000fea0003800000 */
[----:B01----:R-:W0:Y:S02]  /*1080*/  LDC.64 R4, c[0x0][0x5a0] ;  /* 0x00016800ff047b82 */ /* 0x003e240000000a00 */
[----:B0-----:R-:W2:Y:S02]  /*1090*/  LDG.E.64 R4, desc[UR36][R4.64] ;  /* 0x0000002404047981 */ /* 0x001ea4000c1e1b00 */
[----:B--2---:R-:W-:-:S04]  /*10a0*/  ISETP.NE.U32.AND P0, PT, R4, RZ, PT ;  /* 0x000000ff0400720c */ /* 0x004fc80003f05070 */
[----:B------:R-:W-:-:S13]  /*10b0*/  ISETP.NE.AND.EX P0, PT, R5, RZ, PT, P0 ;  /* 0x000000ff0500720c */ /* 0x000fda0003f05300 */
[----:B------:R-:W-:Y:S05]  /*10c0*/  @!P0 BRA `(.L_x_14) ;  /* 0x0000000000088947 */ /* 0x000fea0003800000 */
[----:B------:R0:W5:Y:S01]  /*10d0*/  LD.E R156, desc[UR36][R4.64] ;  /* 0x00000024049c7980 */ /* 0x000162000c101900 */
[----:B------:R-:W-:Y:S05]  /*10e0*/  BRA `(.L_x_15) ;  /* 0x0000000000247947 */ /* 0x000fea0003800000 */
.L_x_14:
[----:B------:R-:W-:Y:S02]  /*10f0*/  ULDC.64 UR4, c[0x0][0x590] ;  /* 0x0001640000047ab9 */ /* 0x000fe40000000a00 */
[----:B------:R-:W-:-:S04]  /*1100*/  ISETP.NE.U32.AND P0, PT, RZ, UR4, PT ;  /* 0x00000004ff007c0c */ /* 0x000fc8000bf05070 */
[----:B------:R-:W-:-:S13]  /*1110*/  ISETP.NE.AND.EX P0, PT, RZ, UR5, PT, P0 ;  /* 0x00000005ff007c0c */ /* 0x000fda000bf05300 */
[----:B------:R-:W-:Y:S05]  /*1120*/  @!P0 BRA `(.L_x_16) ;  /* 0x00000000000c8947 */ /* 0x000fea0003800000 */
[----:B------:R-:W2:Y:S02]  /*1130*/  LDC.64 R156, c[0x0][0x590] ;  /* 0x00016400ff9c7b82 */ /* 0x000ea40000000a00 */
[----:B--2---:R2:W5:Y:S01]  /*1140*/  LDG.E R156, desc[UR36][R156.64] ;  /* 0x000000249c9c7981 */ /* 0x004562000c1e1900 */
[----:B------:R-:W-:Y:S05]  /*1150*/  BRA `(.L_x_15) ;  /* 0x0000000000087947 */ /* 0x000fea0003800000 */
.L_x_16:
[----:B------:R-:W-:Y:S02]  /*1160*/  ULDC UR4, c[0x0][0x584] ;  /* 0x0001610000047ab9 */ /* 0x000fe40000000800 */
[----:B------:R-:W-:-:S07]  /*1170*/  IMAD.U32 R156, RZ, RZ, UR4 ;  /* 0x00000004ff9c7e24 */ /* 0x000fce000f8e00ff */
.L_x_15:
[----:B------:R-:W-:-:S13]  /*1180*/  LOP3.LUT P0, RZ, R0, 0xff, RZ, 0xc0, !PT ;  /* 0x000000ff00ff7812 */ /* 0x000fda000780c0ff */
[----:B------:R-:W-:Y:S05]  /*1190*/  @!P0 EXIT ;  /* 0x000000000000894d */ /* 0x000fea0003800000 */
[----:B------:R-:W-:Y:S01]  /*11a0*/  ULDC UR4, c[0x0][0x28c] ;  /* 0x0000a30000047ab9 */ /* 0x000fe20000000800 */
[----:B------:R-:W-:Y:S01]  /*11b0*/  UMOV UR38, URZ ;  /* 0x0000003f00267c82 */ /* 0x000fe20008000000 */
[----:B------:R-:W-:Y:S01]  /*11c0*/  UIADD3 UR4, UR4, 0x7f, URZ ;  /* 0x0000007f04047890 */ /* 0x000fe2000fffe03f */
[----:B------:R-:W-:-:S03]  /*11d0*/  UMOV UR39, URZ ;  /* 0x0000003f00277c82 */ /* 0x000fc60008000000 */
[----:B------:R-:W-:-:S04]  /*11e0*/  USHF.R.S32.HI UR5, URZ, 0x1f, UR4 ;  /* 0x0000001f3f057899 */ /* 0x000fc80008011404 */
[----:B------:R-:W-:-:S04]  /*11f0*/  ULEA.HI UR5, UR5, UR4, URZ, 0x7 ;  /* 0x0000000405057291 */ /* 0x000fc8000f8f383f */
[----:B------:R-:W-:-:S12]  /*1200*/  USHF.R.S32.HI UR40, URZ, 0x7, UR5 ;  /* 0x000000073f287899 */ /* 0x000fd80008011405 */
.L_x_294:
[----:B------:R-:W-:Y:S01]  /*1210*/  LOP3.LUT R0, R18, 0x80, RZ, 0xc0, !PT ;  /* 0x0000008012007812 */ /* 0x000fe200078ec0ff */
[----:B------:R-:W3:Y:S01]  /*1220*/  S2UR UR7, SR_CgaCtaId ;  /* 0x00000000000779c3 */ /* 0x000ee20000008800 */
[----:B------:R-:W-:Y:S02]  /*1230*/  UMOV UR6, 0x400 ;  /* 0x0000040000067882 */ /* 0x000fe40000000000 */
[----:B------:R-:W-:-:S06]  /*1240*/  SHF.R.U32.HI R0, RZ, 0x7, R0 ;  /* 0x00000007ff007819 */ /* 0x000fcc0000011600 */
[----:B----4-:R-:W4:Y:S01]  /*1250*/  SHFL.IDX PT, R0, R0, RZ, 0x1f ;  /* 0x00001fff00007589 */ /* 0x010f2200000e0000 */
[----:B---3--:R-:W-:Y:S01]  /*1260*/  ULEA UR6, UR7, UR6, 0x18 ;  /* 0x0000000607067291 */ /* 0x008fe2000f8ec03f */
[----:B----4-:R-:W-:-:S13]  /*1270*/  R2UR UR4, R0 ;  /* 0x00000000000472ca */ /* 0x010fda00000e0000 */
[----:B------:R-:W-:-:S04]  /*1280*/  ULEA.HI UR5, UR4, UR4, URZ, 0x1 ;  /* 0x0000000404057291 */ /* 0x000fc8000f8f083f */
[----:B------:R-:W-:-:S04]  /*1290*/  ULOP3.LUT UR5, UR5, 0x7fffe, URZ, 0xc0, !UPT ;  /* 0x0007fffe05057892 */ /* 0x000fc8000f8ec03f */
[----:B------:R-:W-:-:S03]  /*12a0*/  UIADD3 UR5, UR4, -UR5, URZ ;  /* 0x8000000504057290 */ /* 0x000fc6000fffe03f */
[----:B------:R-:W-:Y:S01]  /*12b0*/  ULDC UR4, c[0x0][0x28c] ;  /* 0x0000a30000047ab9 */ /* 0x000fe20000000800 */
[----:B------:R-:W-:Y:S01]  /*12c0*/  ULEA UR5, UR5, UR6, 0xd ;  /* 0x0000000605057291 */ /* 0x000fe2000f8e683f */
[----:B------:R-:W-:-:S03]  /*12d0*/  ISETP.LT.AND P0, PT, RZ, UR4, PT ;  /* 0x00000004ff007c0c */ /* 0x000fc6000bf01270 */
[----:B------:R-:W-:-:S04]  /*12e0*/  UIADD3 UR5, UR5, 0x100, URZ ;  /* 0x0000010005057890 */ /* 0x000fc8000fffe03f */
[----:B------:R-:W-:-:S04]  /*12f0*/  USHF.R.U32.HI UR5, URZ, 0x4, UR5 ;  /* 0x000000043f057899 */ /* 0x000fc80008011605 */
[----:B------:R-:W-:-:S04]  /*1300*/  ULOP3.LUT UR5, UR5, 0x3fff, URZ, 0xc0, !UPT ;  /* 0x00003fff05057892 */ /* 0x000fc8000f8ec03f */
[----:B------:R-:W-:Y:S01]  /*1310*/  ULOP3.LUT UR41, UR5, 0x10000, URZ, 0xfc, !UPT ;  /* 0x0001000005297892 */ /* 0x000fe2000f8efc3f */
[----:B01----:R-:W-:Y:S11]  /*1320*/  @P0 BRA `(.L_x_17) ;  /* 0x0000000000400947 */ /* 0x003ff60003800000 */
[----:B------:R-:W-:Y:S01]  /*1330*/  MOV R0, 0x0 ;  /* 0x0000000000007802 */ /* 0x000fe20000000f00 */
[----:B------:R-:W-:Y:S01]  /*1340*/  ULDC.64 UR4, c[0x4][0x68] ;  /* 0x01001a0000047ab9 */ /* 0x000fe20000000a00 */
[----:B------:R-:W-:Y:S01]  /*1350*/  ULDC.64 UR6, c[0x4][0x8] ;  /* 0x0100020000067ab9 */ /* 0x000fe20000000a00 */
[----:B01----:R-:W-:Y:S01]  /*1360*/  IMAD.U32 R4, RZ, RZ, UR4 ;  /* 0x00000004ff047e24 */ /* 0x003fe2000f8e00ff */
[----:B------:R0:W1:Y:S01]  /*1370*/  LDC.64 R14, c[0x4][R0] ;  /* 0x01000000000e7b82 */ /* 0x0000620000000a00 */
[----:B------:R-:W-:Y:S01]  /*1380*/  IMAD.U32 R5, RZ, RZ, UR5 ;  /* 0x00000005ff057e24 */ /* 0x000fe2000f8e00ff */
[----:B------:R-:W-:Y:S01]  /*1390*/  ULDC.64 UR4, c[0x4][0x70] ;  /* 0x01001c0000047ab9 */ /* 0x000fe20000000a00 */
[----:B------:R-:W-:Y:S02]  /*13a0*/  IMAD.U32 R10, RZ, RZ, UR6 ;  /* 0x00000006ff0a7e24 */ /* 0x000fe4000f8e00ff */
[----:B------:R-:W-:Y:S02]  /*13b0*/  IMAD.U32 R6, RZ, RZ, UR4 ;  /* 0x00000004ff067e24 */ /* 0x000fe4000f8e00ff */
[----:B------:R-:W-:-:S02]  /*13c0*/  IMAD.U32 R7, RZ, RZ, UR5 ;  /* 0x00000005ff077e24 */ /* 0x000fc4000f8e00ff */
[----:B------:R-:W-:Y:S02]  /*13d0*/  IMAD.U32 R11, RZ, RZ, UR7 ;  /* 0x00000007ff0b7e24 */ /* 0x000fe4000f8e00ff */
[----:B------:R-:W-:Y:S02]  /*13e0*/  IMAD.MOV.U32 R8, RZ, RZ, 0x1e1 ;  /* 0x000001e1ff087424 */ /* 0x000fe400078e00ff */
[----:B------:R-:W-:Y:S02]  /*13f0*/  IMAD.MOV.U32 R12, RZ, RZ, 0x1 ;  /* 0x00000001ff0c7424 */ /* 0x000fe400078e00ff */
[----:B0-----:R-:W-:-:S07]  /*1400*/  IMAD.MOV.U32 R13, RZ, RZ, RZ ;  /* 0x000000ffff0d7224 */ /* 0x001fce00078e00ff */
[----:B------:R-:W-:-:S07]  /*1410*/  LEPC R20, `(.L_x_17) ;  /* 0x000000001014794e */ /* 0x000fce0000000000 */
[----:B-12--5:R-:W-:Y:S05]  /*1420*/  CALL.ABS.NOINC R14 ;  /* 0x000000000e007343 */ /* 0x026fea0003c00000 */
.L_x_17:
[----:B------:R-:W-:-:S04]  /*1430*/  LOP3.LUT R0, R19, 0x1, RZ, 0xfc, !PT ;  /* 0x0000000113007812 */ /* 0x000fc800078efcff */
[----:B------:R-:W-:-:S13]  /*1440*/  ISETP.NE.AND P0, PT, R0, 0x3, PT ;  /* 0x000000030000780c */ /* 0x000fda0003f05270 */
[----:B------:R-:W-:Y:S05]  /*1450*/  @!P0 BRA `(.L_x_18) ;  /* 0x0000000000048947 */ /* 0x000fea0003800000 */
[----:B------:R-:W-:Y:S01]  /*1460*/  BPT.TRAP 0x1 ;  /* 0x000000040000795c */ /* 0x000fe20000300000 */
.L_x_18:
[----:B------:R-:W3:Y:S01]  /*1470*/  S2UR UR5, SR_CgaCtaId ;  /* 0x00000000000579c3 */ /* 0x000ee20000008800 */
[----:B------:R-:W-:Y:S01]  /*1480*/  UMOV UR4, 0x400 ;  /* 0x0000040000047882 */ /* 0x000fe20000000000 */
[----:B------:R-:W-:Y:S02]  /*1490*/  IMAD.U32 R0, RZ, RZ, UR38 ;  /* 0x00000026ff007e24 */ /* 0x000fe4000f8e00ff */
[----:B------:R-:W-:-:S03]  /*14a0*/  IMAD.U32 R3, RZ, RZ, UR39 ;  /* 0x00000027ff037e24 */ /* 0x000fc6000f8e00ff */
[----:B------:R-:W-:Y:S01]  /*14b0*/  SHF.L.U32 R0, R0, 0x1f, RZ ;  /* 0x0000001f00007819 */ /* 0x000fe200000006ff */
[----:B---3--:R-:W-:-:S06]  /*14c0*/  ULEA UR4, UR5, UR4, 0x18 ;  /* 0x0000000405047291 */ /* 0x008fcc000f8ec03f */
[----:B------:R-:W-:-:S04]  /*14d0*/  IMAD.U32 R6, RZ, RZ, UR4 ;  /* 0x00000004ff067e24 */ /* 0x000fc8000f8e00ff */
[----:B------:R-:W-:-:S04]  /*14e0*/  IMAD R3, R3, 0x8, R6 ;  /* 0x0000000803037824 */ /* 0x000fc800078e0206 */
[----:B------:R3:W4:Y:S01]  /*14f0*/  SYNCS.PHASECHK.TRANS64.TRYWAIT P1, [R3+URZ], R0 ;  /* 0x00000000030075a7 */ /* 0x000722000802017f */
[----:B------:R-:W-:Y:S05]  /*1500*/  @!P0 BRA `(.L_x_19) ;  /* 0x0000000000048947 */ /* 0x000fea0003800000 */
[----:B------:R-:W-:Y:S01]  /*1510*/  BPT.TRAP 0x1 ;  /* 0x000000040000795c */ /* 0x000fe20000300000 */
.L_x_19:
[----:B----4-:R-:W-:Y:S05]  /*1520*/  @P1 BRA `(.L_x_20) ;  /* 0x0000000000081947 */ /* 0x010fea0003800000 */
[----:B------:R-:W4:Y:S02]  /*1530*/  SYNCS.PHASECHK.TRANS64.TRYWAIT P1, [R3+URZ], R0 ;  /* 0x00000000030075a7 */ /* 0x000f24000802017f */
[----:B----4-:R-:W-:Y:S05]  /*1540*/  @!P1 BRA `(.L_x_21) ;  /* 0x0000008c00c09947 */ /* 0x010fea0003800000 */
.L_x_20:
[----:B------:R-:W-:-:S04]  /*1550*/  UISETP.LT.AND UP0, UPT, UR40, 0x1, UPT ;  /* 0x000000012800788c */ /* 0x000fc8000bf01270 */
[----:B------:R-:W-:-:S06]  /*1560*/  USEL UR4, UR40, 0x1, UP0 ;  /* 0x0000000128047887 */ /* 0x000fcc0008000000 */
[----:B---34-:R-:W-:Y:S01]  /*1570*/  IMAD.U32 R0, RZ, RZ, UR4 ;  /* 0x00000004ff007e24 */ /* 0x018fe2000f8e00ff */
[----:B------:R-:W-:Y:S05]  /*1580*/  WARPSYNC.ALL ;  /* 0x0000000000007948 */ /* 0x000fea0003800000 */
[----:B------:R-:W-:-:S04]  /*1590*/  IADD3 R0, -R0, UR40, RZ ;  /* 0x0000002800007c10 */ /* 0x000fc8000fffe1ff */
[----:B------:R-:W-:Y:S02]  /*15a0*/  ISETP.GE.AND P1, PT, R0, 0x1, PT ;  /* 0x000000010000780c */ /* 0x000fe40003f26270 */
[----:B------:R-:W-:Y:S01]  /*15b0*/  R2UR UR4, R6 ;  /* 0x00000000060472ca */ /* 0x000fe200000e0000 */
[----:B------:R-:W-:Y:S01]  /*15c0*/  ULEA UR5, UR39, UR41, 0xb ;  /* 0x0000002927057291 */ /* 0x000fe2000f8e583f */
[----:B------:R-:W-:Y:S01]  /*15d0*/  WARPGROUP.ARRIVE ;  /* 0x00000000000079c5 */ /* 0x000fe20000000000 */
[----:B------:R-:W-:Y:S01]  /*15e0*/  UMOV UR9, 0x40000040 ;  /* 0x4000004000097882 */ /* 0x000fe20000000000 */
[----:B------:R-:W-:-:S04]  /*15f0*/  UMOV UR11, 0x40000040 ;  /* 0x40000040000b7882 */ /* 0x000fc80000000000 */
[----:B------:R-:W-:-:S05]  /*1600*/  UMOV UR8, UR5 ;  /* 0x0000000500087c82 */ /* 0x000fca0008000000 */
[----:B------:R-:W-:-:S04]  /*1610*/  UIADD3 UR4, UR4, 0x20100, URZ ;  /* 0x0002010004047890 */ /* 0x000fc8000fffe03f */
[----:B------:R-:W-:-:S04]  /*1620*/  USHF.R.U32.HI UR4, URZ, 0x4, UR4 ;  /* 0x000000043f047899 */ /* 0x000fc80008011604 */
[----:B------:R-:W-:-:S04]  /*1630*/  ULOP3.LUT UR4, UR4, 0x3fff, URZ, 0xc0, !UPT ;  /* 0x00003fff04047892 */ /* 0x000fc8000f8ec03f */
[----:B------:R-:W-:-:S04]  /*1640*/  ULOP3.LUT UR4, UR4, 0x10000, URZ, 0xfc, !UPT ;  /* 0x0001000004047892 */ /* 0x000fc8000f8efc3f */
[----:B------:R-:W-:-:S07]  /*1650*/  ULEA UR6, UR39, UR4, 0xa ;  /* 0x0000000427067291 */ /* 0x000fce000f8e503f */
[----:B------:R-:W-:Y:S02]  /*1660*/  UMOV UR10, UR6 ;  /* 0x00000006000a7c82 */ /* 0x000fe40008000000 */
[----:B------:R-:W-:Y:S01]  /*1670*/  IGMMA.64x128x32.S8.S8 R88, gdesc[UR8], RZ, !UPT, gsb0 ;  /* 0x03600000085879f1 */ /* 0x000fe2000c0410ff */
[----:B------:R-:W-:Y:S01]  /*1680*/  UIADD3 UR8, UR5, 0x400, URZ ;  /* 0x0000040005087890 */ /* 0x000fe2000fffe03f */
[----:B------:R-:W-:Y:S01]  /*1690*/  UMOV UR9, 0x40000040 ;  /* 0x4000004000097882 */ /* 0x000fe20000000000 */
[----:B------:R-:W-:Y:S02]  /*16a0*/  WARPGROUP.DEPBAR.LE gsb0, 0x0 ;  /* 0x00008000000079c5 */ /* 0x000fe40000010000 */
[----:B------:R-:W-:-:S06]  /*16b0*/  WARPGROUP.ARRIVE ;  /* 0x00000000000079c5 */ /* 0x000fcc0000000000 */
[----:B------:R-:W-:Y:S01]  /*16c0*/  IGMMA.64x128x32.S8.S8 R24, gdesc[UR8], RZ, !UPT, gsb0 ;  /* 0x03600000081879f1 */ /* 0x000fe2000c0410ff */
[----:B------:R-:W-:Y:S02]  /*16d0*/  UIADD3 UR8, UR5, 0x2, URZ ;  /* 0x0000000205087890 */ /* 0x000fe4000fffe03f */
[----:B------:R-:W-:Y:S01]  /*16e0*/  UIADD3 UR10, UR6, 0x2, URZ ;  /* 0x00000002060a7890 */ /* 0x000fe2000fffe03f */
[----:B------:R-:W-:Y:S01]  /*16f0*/  UMOV UR9, 0x40000040 ;  /* 0x4000004000097882 */ /* 0x000fe20000000000 */
[----:B------:R-:W-:Y:S01]  /*1700*/  UMOV UR11, 0x40000040 ;  /* 0x40000040000b7882 */ /* 0x000fe20000000000 */
[----:B------:R-:W-:Y:S02]  /*1710*/  WARPGROUP.DEPBAR.LE gsb0, 0x0 ;  /* 0x00008000000079c5 */ /* 0x000fe40000010000 */
[----:B------:R-:W-:-:S06]  /*1720*/  WARPGROUP.ARRIVE ;  /* 0x00000000000079c5 */ /* 0x000fcc0000000000 */
[----:B------:R-:W-:Y:S01]  /*1730*/  IGMMA.64x128x32.S8.S8 R88, gdesc[UR8], R88, gsb0 ;  /* 0x03600000085879f1 */ /* 0x000fe20008041058 */
[----:B------:R-:W-:Y:S01]  /*1740*/  UIADD3 UR8, UR5, 0x402, URZ ;  /* 0x0000040205087890 */ /* 0x000fe2000fffe03f */
[----:B------:R-:W-:Y:S01]  /*1750*/  UMOV UR9, 0x40000040 ;  /* 0x4000004000097882 */ /* 0x000fe20000000000 */
[----:B------:R-:W-:Y:S02]  /*1760*/  WARPGROUP.DEPBAR.LE gsb0, 0x0 ;  /* 0x00008000000079c5 */ /* 0x000fe40000010000 */
[----:B------:R-:W-:-:S06]  /*1770*/  WARPGROUP.ARRIVE ;  /* 0x00000000000079c5 */ /* 0x000fcc0000000000 */
[----:B------:R-:W-:Y:S01]  /*1780*/  IGMMA.64x128x32.S8.S8 R24, gdesc[UR8], R24, gsb0 ;  /* 0x03600000081879f1 */ /* 0x000fe20008041018 */
        /* <DEDUP_REMOVED lines=23> */
[----:B------:R-:W-:Y:S03]  /*1900*/  IGMMA.64x128x32.S8.S8 R24, gdesc[UR8], R24, gsb0 ;  /* 0x03600000081879f1 */ /* 0x000fe60008041018 */
[----:B------:R-:W-:Y:S02]  /*1910*/  WARPGROUP.DEPBAR.LE gsb0, 0x0 ;  /* 0x00008000000079c5 */ /* 0x000fe40000010000 */
[----:B------:R-:W-:Y:S05]  /*1920*/  @!P1 BRA `(.L_x_22) ;  /* 0x0000000400749947 */ /* 0x000fea0003800000 */
[----:B------:R-:W-:Y:S02]  /*1930*/  UIADD3 UR5, UR39, 0x1, URZ ;  /* 0x0000000127057890 */ /* 0x000fe4000fffe03f */
[----:B------:R-:W-:Y:S02]  /*1940*/  IMAD.U32 R3, RZ, RZ, UR39 ;  /* 0x00000027ff037e24 */ /* 0x000fe4000f8e00ff */
[----:B------:R-:W-:-:S04]  /*1950*/  UISETP.NE.AND UP0, UPT, UR5, 0x4, UPT ;  /* 0x000000040500788c */ /* 0x000fc8000bf05270 */
[----:B------:R-:W-:Y:S02]  /*1960*/  USEL UR6, URZ, 0x1, UP0 ;  /* 0x000000013f067887 */ /* 0x000fe40008000000 */
[----:B------:R-:W-:Y:S02]  /*1970*/  USEL UR5, UR5, URZ, UP0 ;  /* 0x0000003f05057287 */ /* 0x000fe40008000000 */
[----:B------:R-:W-:-:S06]  /*1980*/  ULOP3.LUT UR6, UR38, UR6, URZ, 0x3c, !UPT ;  /* 0x0000000626067292 */ /* 0x000fcc000f8e3c3f */
[----:B------:R-:W-:-:S07]  /*1990*/  IMAD.U32 R7, RZ, RZ, UR6 ;  /* 0x00000006ff077e24 */ /* 0x000fce000f8e00ff */
.L_x_29:
[----:B------:R-:W-:Y:S05]  /*19a0*/  @!P0 BRA `(.L_x_23) ;  /* 0x0000000000048947 */ /* 0x000fea0003800000 */
[----:B------:R-:W-:Y:S01]  /*19b0*/  BPT.TRAP 0x1 ;  /* 0x000000040000795c */ /* 0x000fe20000300000 */
.L_x_23:
[----:B------:R-:W3:Y:S01]  /*19c0*/  S2UR UR7, SR_CgaCtaId ;  /* 0x00000000000779c3 */ /* 0x000ee20000008800 */
[----:B------:R-:W-:Y:S01]  /*19d0*/  UMOV UR6, 0x400 ;  /* 0x0000040000067882 */ /* 0x000fe20000000000 */
[----:B01----:R-:W-:Y:S01]  /*19e0*/  IMAD.U32 R5, RZ, RZ, UR5 ;  /* 0x00000005ff057e24 */ /* 0x003fe2000f8e00ff */
[----:B------:R-:W-:Y:S01]  /*19f0*/  SHF.L.U32 R4, R7, 0x1f, RZ ;  /* 0x0000001f07047819 */ /* 0x000fe200000006ff */
[----:B---3--:R-:W-:-:S06]  /*1a00*/  ULEA UR6, UR7, UR6, 0x18 ;  /* 0x0000000607067291 */ /* 0x008fcc000f8ec03f */
[----:B------:R-:W-:-:S04]  /*1a10*/  IMAD.U32 R6, RZ, RZ, UR6 ;  /* 0x00000006ff067e24 */ /* 0x000fc8000f8e00ff */
[----:B------:R-:W-:-:S04]  /*1a20*/  IMAD R5, R5, 0x8, R6 ;  /* 0x0000000805057824 */ /* 0x000fc800078e0206 */
[----:B------:R0:W1:Y:S01]  /*1a30*/  SYNCS.PHASECHK.TRANS64.TRYWAIT P1, [R5+URZ], R4 ;  /* 0x00000004050075a7 */ /* 0x000062000802017f */
[----:B------:R-:W-:Y:S05]  /*1a40*/  @!P0 BRA `(.L_x_24) ;  /* 0x0000000000048947 */ /* 0x000fea0003800000 */
[----:B------:R-:W-:Y:S01]  /*1a50*/  BPT.TRAP 0x1 ;  /* 0x000000040000795c */ /* 0x000fe20000300000 */
.L_x_24:
[----:B-1----:R-:W-:Y:S05]  /*1a60*/  @P1 BRA `(.L_x_25) ;  /* 0x0000000000081947 */ /* 0x002fea0003800000 */
[----:B------:R-:W1:Y:S02]  /*1a70*/  SYNCS.PHASECHK.TRANS64.TRYWAIT P1, [R5+URZ], R4 ;  /* 0x00000004050075a7 */ /* 0x000e64000802017f */
[----:B-1----:R-:W-:Y:S05]  /*1a80*/  @!P1 BRA `(.L_x_26) ;  /* 0x0000008800849947 */ /* 0x002fea0003800000 */
.L_x_25:
[----:B------:R-:W-:Y:S01]  /*1a90*/  ULEA UR6, UR5, UR41, 0xb ;  /* 0x0000002905067291 */ /* 0x000fe2000f8e583f */
[----:B------:R-:W-:Y:S01]  /*1aa0*/  WARPGROUP.ARRIVE ;  /* 0x00000000000079c5 */ /* 0x000fe20000000000 */
[----:B------:R-:W-:Y:S01]  /*1ab0*/  ULEA UR7, UR5, UR4, 0xa ;  /* 0x0000000405077291 */ /* 0x000fe2000f8e503f */
[----:B------:R-:W-:Y:S01]  /*1ac0*/  UMOV UR9, 0x40000040 ;  /* 0x4000004000097882 */ /* 0x000fe20000000000 */
[----:B------:R-:W-:-:S03]  /*1ad0*/  UMOV UR11, 0x40000040 ;  /* 0x40000040000b7882 */ /* 0x000fc60000000000 */
[----:B------:R-:W-:Y:S02]  /*1ae0*/  UMOV UR8, UR6 ;  /* 0x0000000600087c82 */ /* 0x000fe40008000000 */
[----:B------:R-:W-:Y:S02]  /*1af0*/  UMOV UR10, UR7 ;  /* 0x00000007000a7c82 */ /* 0x000fe40008000000 */
        /* <DEDUP_REMOVED lines=44> */
[----:B------:R-:W-:Y:S01]  /*1dc0*/  BPT.TRAP 0x1 ;  /* 0x000000040000795c */ /* 0x000fe20000300000 */
.L_x_27:
[----:B------:R-:W-:-:S13]  /*1dd0*/  ISETP.NE.AND P1, PT, R23, RZ, PT ;  /* 0x000000ff1700720c */ /* 0x000fda0003f25270 */
[----:B01----:R-:W-:-:S04]  /*1de0*/  @P1 IMAD R4, R3, 0x8, R6 ;  /* 0x0000000803041824 */ /* 0x003fc800078e0206 */
[----:B------:R-:W-:-:S05]  /*1df0*/  @P1 VIADD R5, R4, 0x20 ;  /* 0x0000002004051836 */ /* 0x000fca0000000000 */
[----:B------:R-:W-:-:S04]  /*1e00*/  @P1 PRMT R5, R152, 0x654, R5 ;  /* 0x0000065498051816 */ /* 0x000fc80000000005 */
[----:B------:R0:W-:Y:S01]  /*1e10*/  @P1 SYNCS.ARRIVE.TRANS64.RED.A1T0 RZ, [R5+URZ], RZ ;  /* 0x000000ff05ff19a7 */ /* 0x0001e2000810043f */
[----:B------:R-:W-:-:S13]  /*1e20*/  ISETP.GT.U32.AND P1, PT, R19, 0x1, PT ;  /* 0x000000011300780c */ /* 0x000fda0003f24070 */
[----:B0-----:R-:W-:Y:S05]  /*1e30*/  @P1 BRA `(.L_x_28) ;  /* 0x0000000000041947 */ /* 0x001fea0003800000 */
[----:B------:R-:W-:Y:S01]  /*1e40*/  BPT.TRAP 0x1 ;  /* 0x000000040000795c */ /* 0x000fe20000300000 */
.L_x_28:
[----:B------:R-:W-:Y:S01]  /*1e50*/  UIADD3 UR5, UR5, 0x1, URZ ;  /* 0x0000000105057890 */ /* 0x000fe2000fffe03f */
[C---:B------:R-:W-:Y:S01]  /*1e60*/  ISETP.GT.AND P2, PT, R0.reuse, 0x1, PT ;  /* 0x000000010000780c */ /* 0x040fe20003f44270 */
[----:B------:R-:W-:Y:S02]  /*1e70*/  VIADD R3, R3, 0x1 ;  /* 0x0000000103037836 */ /* 0x000fe40000000000 */
[----:B------:R-:W-:Y:S01]  /*1e80*/  UISETP.NE.AND UP0, UPT, UR5, 0x4, UPT ;  /* 0x000000040500788c */ /* 0x000fe2000bf05270 */
[----:B------:R-:W-:Y:S02]  /*1e90*/  VIADD R0, R0, 0xffffffff ;  /* 0xffffffff00007836 */ /* 0x000fe40000000000 */
[C---:B------:R-:W-:Y:S01]  /*1ea0*/  ISETP.NE.AND P1, PT, R3.reuse, 0x4, PT ;  /* 0x000000040300780c */ /* 0x040fe20003f25270 */
[----:B------:R-:W-:Y:S02]  /*1eb0*/  USEL UR6, URZ, 0x1, UP0 ;  /* 0x000000013f067887 */ /* 0x000fe40008000000 */
[----:B------:R-:W-:Y:S01]  /*1ec0*/  USEL UR5, UR5, URZ, UP0 ;  /* 0x0000003f05057287 */ /* 0x000fe20008000000 */
[----:B------:R-:W-:-:S03]  /*1ed0*/  SEL R3, R3, RZ, P1 ;  /* 0x000000ff03037207 */ /* 0x000fc60000800000 */
[----:B------:R-:W-:Y:S01]  /*1ee0*/  LOP3.LUT R7, R7, UR6, RZ, 0x3c, !PT ;  /* 0x0000000607077c12 */ /* 0x000fe2000f8e3cff */
[----:B------:R-:W-:Y:S07]  /*1ef0*/  @P2 BRA `(.L_x_29) ;  /* 0xfffffff800a82947 */ /* 0x000fee000383ffff */
.L_x_22:
[----:B------:R-:W3:Y:S02]  /*1f00*/  LDC R0, c[0x0][0x28c] ;  /* 0x0000a300ff007b82 */ /* 0x000ee40000000800 */
[----:B---3--:R-:W-:-:S13]  /*1f10*/  ISETP.GE.AND P1, PT, R0, 0x1, PT ;  /* 0x000000010000780c */ /* 0x008fda0003f26270 */
[----:B------:R-:W-:Y:S05]  /*1f20*/  @!P1 BRA `(.L_x_30) ;  /* 0x0000000000409947 */ /* 0x000fea0003800000 */
[----:B------:R-:W-:Y:S05]  /*1f30*/  @!P0 BRA `(.L_x_31) ;  /* 0x0000000000048947 */ /* 0x000fea0003800000 */
[----:B------:R-:W-:Y:S01]  /*1f40*/  BPT.TRAP 0x1 ;  /* 0x000000040000795c */ /* 0x000fe20000300000 */
.L_x_31:
[----:B------:R-:W-:Y:S01]  /*1f50*/  ISETP.NE.AND P0, PT, R23, RZ, PT ;  /* 0x000000ff1700720c */ /* 0x000fe20003f05270 */
[----:B------:R-:W-:-:S12]  /*1f60*/  UISETP.LT.AND UP1, UPT, UR40, 0x1, UPT ;  /* 0x000000012800788c */ /* 0x000fd8000bf21270 */
[----:B------:R-:W-:-:S05]  /*1f70*/  VOTEU.ANY UP0, P0 ;  /* 0x00000000003f7886 */ /* 0x000fca0000000100 */
[----:B------:R-:W-:-:S04]  /*1f80*/  @UP0 USEL UR4, UR40, 0x1, UP1 ;  /* 0x0000000128040887 */ /* 0x000fc80008800000 */
[----:B------:R-:W-:-:S06]  /*1f90*/  @UP0 UIADD3 UR4, UR39, UR40, -UR4 ;  /* 0x0000002827040290 */ /* 0x000fcc000fffe804 */
[----:B------:R-:W-:-:S04]  /*1fa0*/  IMAD.U32 R0, RZ, RZ, UR4 ;  /* 0x00000004ff007e24 */ /* 0x000fc8000f8e00ff */
[----:B------:R-:W-:-:S05]  /*1fb0*/  @P0 IMAD.SHL.U32 R0, R0, 0x8, RZ ;  /* 0x0000000800000824 */ /* 0x000fca00078e00ff */
[----:B------:R-:W-:-:S04]  /*1fc0*/  @P0 LOP3.LUT R0, R0, 0x18, RZ, 0xc0, !PT ;  /* 0x0000001800000812 */ /* 0x000fc800078ec0ff */
[----:B------:R-:W-:-:S04]  /*1fd0*/  @P0 IADD3 R3, R6, 0x20, R0 ;  /* 0x0000002006030810 */ /* 0x000fc80007ffe000 */
[----:B------:R-:W-:-:S04]  /*1fe0*/  @P0 PRMT R3, R152, 0x654, R3 ;  /* 0x0000065498030816 */ /* 0x000fc80000000003 */
[----:B------:R3:W-:Y:S01]  /*1ff0*/  @P0 SYNCS.ARRIVE.TRANS64.RED.A1T0 RZ, [R3+URZ], RZ ;  /* 0x000000ff03ff09a7 */ /* 0x0007e2000810043f */
[----:B------:R-:W-:-:S13]  /*2000*/  ISETP.GT.U32.AND P0, PT, R19, 0x1, PT ;  /* 0x000000011300780c */ /* 0x000fda0003f04070 */
[----:B---3--:R-:W-:Y:S05]  /*2010*/  @P0 BRA `(.L_x_30) ;  /* 0x0000000000040947 */ /* 0x008fea0003800000 */
[----:B------:R-:W-:Y:S01]  /*2020*/  BPT.TRAP 0x1 ;  /* 0x000000040000795c */ /* 0x000fe20000300000 */
.L_x_30:
[----:B------:R-:W3:Y:S01]  /*2030*/  LDC R6, c[0x0][0x288] ;  /* 0x0000a200ff067b82 */ /* 0x000ee20000000800 */
[--C-:B------:R-:W-:Y:S01]  /*2040*/  SHF.R.U32.HI R0, RZ, 0x2, R18.reuse ;  /* 0x00000002ff007819 */ /* 0x100fe20000011612 */
[----:B------:R-:W-:Y:S01]  /*2050*/  UIADD3 UR39, UR40, UR39, URZ ;  /* 0x0000002728277290 */ /* 0x000fe2000fffe03f */
[----:B01----:R-:W-:Y:S01]  /*2060*/  SHF.R.U32.HI R5, RZ, 0x7, R18 ;  /* 0x00000007ff057819 */ /* 0x003fe20000011612 */
[----:B------:R-:W-:Y:S01]  /*2070*/  IMAD.SHL.U32 R9, R153, 0x80, RZ ;  /* 0x0000008099097824 */ /* 0x000fe200078e00ff */
[----:B------:R-:W-:Y:S01]  /*2080*/  LOP3.LUT R3, R0, 0x7, RZ, 0xc0, !PT ;  /* 0x0000000700037812 */ /* 0x000fe200078ec0ff */
[----:B------:R-:W-:Y:S01]  /*2090*/  USHF.R.U32.HI UR4, URZ, 0x2, UR39 ;  /* 0x000000023f047899 */ /* 0x000fe20008011627 */
[----:B------:R-:W-:Y:S01]  /*20a0*/  LOP3.LUT R4, R18, 0x60, RZ, 0xc0, !PT ;  /* 0x0000006012047812 */ /* 0x000fe200078ec0ff */
[----:B------:R-:W-:Y:S01]  /*20b0*/  IMAD.SHL.U32 R11, R154, 0x100, RZ ;  /* 0x000001009a0b7824 */ /* 0x000fe200078e00ff */
[----:B------:R-:W-:Y:S01]  /*20c0*/  LOP3.LUT R0, R5, 0x1, RZ, 0xc0, !PT ;  /* 0x0000000105007812 */ /* 0x000fe200078ec0ff */
[----:B------:R-:W-:Y:S01]  /*20d0*/  ULOP3.LUT UR4, UR4, 0x1, URZ, 0xc0, !UPT ;  /* 0x0000000104047892 */ /* 0x000fe2000f8ec03f */
[----:B------:R-:W-:Y:S01]  /*20e0*/  SHF.R.U32.HI R8, RZ, 0x1, R4 ;  /* 0x00000001ff087819 */ /* 0x000fe20000011604 */
[----:B------:R-:W-:Y:S01]  /*20f0*/  IMAD.SHL.U32 R14, R18, 0x2, RZ ;  /* 0x00000002120e7824 */ /* 0x000fe200078e00ff */
[----:B------:R-:W-:Y:S01]  /*2100*/  ULDC UR8, c[0x0][0x284] ;  /* 0x0000a10000087ab9 */ /* 0x000fe20000000800 */
[----:B------:R-:W-:Y:S01]  /*2110*/  IMAD.SHL.U32 R4, R0, 0x40, RZ ;  /* 0x0000004000047824 */ /* 0x000fe200078e00ff */
[----:B------:R-:W-:Y:S01]  /*2120*/  UISETP.GT.U32.AND UP1, UPT, UR39, 0x3, UPT ;  /* 0x000000032700788c */ /* 0x000fe2000bf24070 */
[--C-:B------:R-:W-:Y:S01]  /*2130*/  IADD3 R5, RZ, -R8, -R3.reuse ;  /* 0x80000008ff057210 */ /* 0x100fe20007ffe803 */
[----:B------:R-:W-:Y:S01]  /*2140*/  UISETP.NE.U32.AND UP0, UPT, UR4, 0x1, UPT ;  /* 0x000000010400788c */ /* 0x000fe2000bf05070 */
[----:B------:R-:W-:Y:S01]  /*2150*/  SHF.R.S32.HI R162, RZ, 0x1f, R22 ;  /* 0x0000001fffa27819 */ /* 0x000fe20000011416 */
[----:B------:R-:W-:Y:S01]  /*2160*/  ULDC.64 UR6, c[0x0][0x5d0] ;  /* 0x0001740000067ab9 */ /* 0x000fe20000000a00 */
[----:B------:R-:W-:Y:S01]  /*2170*/  LOP3.LUT R3, R4, 0x40, R3, 0xe2, !PT ;  /* 0x0000004004037812 */ /* 0x000fe200078ee203 */
[----:B------:R-:W-:Y:S01]  /*2180*/  UISETP.LT.U32.AND UP1, UPT, UR40, 0x4, UP1 ;  /* 0x000000042800788c */ /* 0x000fe20008f21070 */
[C---:B------:R-:W-:Y:S01]  /*2190*/  LOP3.LUT R14, R9.reuse, 0x6, R14, 0xf8, !PT ;  /* 0x00000006090e7812 */ /* 0x040fe200078ef80e */
[----:B------:R-:W-:Y:S01]  /*21a0*/  UISETP.GT.U32.AND UP0, UPT, UR40, 0x3, !UP0 ;  /* 0x000000032800788c */ /* 0x000fe2000c704070 */
[----:B---3--:R-:W-:Y:S01]  /*21b0*/  ISETP.GE.AND P0, PT, R9, R6, PT ;  /* 0x000000060900720c */ /* 0x008fe20003f06270 */
[----:B------:R-:W-:Y:S01]  /*21c0*/  IMAD R7, R162, UR6, RZ ;  /* 0x00000006a2077c24 */ /* 0x000fe2000f8e02ff */
[----:B------:R-:W-:Y:S01]  /*21d0*/  LOP3.LUT R4, R18, 0x3, RZ, 0xc0, !PT ;  /* 0x0000000312047812 */ /* 0x000fe200078ec0ff */
[----:B------:R-:W-:Y:S01]  /*21e0*/  IMAD R0, R0, -0x40, R5 ;  /* 0xffffffc000007824 */ /* 0x000fe200078e0205 */
[C---:B------:R-:W-:Y:S01]  /*21f0*/  ISETP.GE.OR P0, PT, R11.reuse, UR8, P0 ;  /* 0x000000080b007c0c */ /* 0x040fe20008706670 */
[----:B------:R-:W-:Y:S01]  /*2200*/  USEL UR5, URZ, 0x1, !UP1 ;  /* 0x000000013f057887 */ /* 0x000fe2000c800000 */
[----:B------:R-:W-:Y:S01]  /*2210*/  SHF.R.S32.HI R15, RZ, 0x1f, R14 ;  /* 0x0000001fff0f7819 */ /* 0x000fe2000001140e */
[----:B------:R-:W-:Y:S01]  /*2220*/  IMAD R10, R4, -0x2, R6 ;  /* 0xfffffffe040a7824 */ /* 0x000fe200078e0206 */
[----:B------:R-:W-:Y:S01]  /*2230*/  USEL UR4, URZ, 0x1, !UP0 ;  /* 0x000000013f047887 */ /* 0x000fe2000c000000 */
[----:B------:R-:W-:Y:S01]  /*2240*/  IMAD.WIDE R4, R154, 0x100, RZ ;  /* 0x000001009a047825 */ /* 0x000fe200078e02ff */
[----:B------:R-:W-:Y:S01]  /*2250*/  ULOP3.LUT UR39, UR39, 0x3, URZ, 0xc0, !UPT ;  /* 0x0000000327277892 */ /* 0x000fe2000f8ec03f */
[----:B------:R-:W-:Y:S01]  /*2260*/  IADD3 R0, -R11, UR8, R0 ;  /* 0x000000080b007c10 */ /* 0x000fe2000fffe100 */
[----:B------:R-:W-:Y:S01]  /*2270*/  ULOP3.LUT UR38, UR4, UR38, UR5, 0x96, !UPT ;  /* 0x0000002604267292 */ /* 0x000fe2000f8e9605 */
[----:B------:R-:W-:Y:S01]  /*2280*/  IMAD R13, R22, UR7, R7 ;  /* 0x00000007160d7c24 */ /* 0x000fe2000f8e0207 */
[----:B------:R-:W-:Y:S01]  /*2290*/  LOP3.LUT R153, R4, R3, R8, 0xfe, !PT ;  /* 0x0000000304997212 */ /* 0x000fe200078efe08 */
[----:B------:R-:W-:-:S04]  /*22a0*/  IMAD.WIDE.U32 R6, R22, UR6, R14 ;  /* 0x0000000616067c25 */ /* 0x000fc8000f8e000e */
[----:B------:R-:W-:Y:S02]  /*22b0*/  IMAD.IADD R7, R7, 0x1, R13 ;  /* 0x0000000107077824 */ /* 0x000fe400078e020d */
[----:B------:R-:W-:Y:S02]  /*22c0*/  IMAD.IADD R3, R10, 0x1, -R9 ;  /* 0x000000010a037824 */ /* 0x000fe400078e0a09 */
[----:B------:R-:W-:Y:S01]  /*22d0*/  IMAD.MOV.U32 R154, RZ, RZ, -0x1 ;  /* 0xffffffffff9a7424 */ /* 0x000fe200078e00ff */
[----:B------:R-:W-:Y:S06]  /*22e0*/  @P0 BRA `(.L_x_32) ;  /* 0x0000006000f40947 */ /* 0x000fec0003800000 */
[----:B------:R-:W0:Y:S01]  /*22f0*/  LDC.64 R20, c[0x0][0x5c8] ;  /* 0x00017200ff147b82 */ /* 0x000e220000000a00 */
[----:B------:R-:W-:Y:S01]  /*2300*/  ULDC.64 UR4, c[0x0][0x5c0] ;  /* 0x0001700000047ab9 */ /* 0x000fe20000000a00 */
[----:B------:R-:W-:Y:S01]  /*2310*/  BSSY B0, `(.L_x_32) ;  /* 0x000063a000007945 */ /* 0x000fe20003800000 */
[-C--:B0-----:R-:W-:Y:S01]  /*2320*/  IMAD R8, R5, R20.reuse, RZ ;  /* 0x0000001405087224 */ /* 0x081fe200078e02ff */
[----:B------:R-:W-:Y:S01]  /*2330*/  SHF.L.U64.HI R13, R20, 0x3, R21 ;  /* 0x00000003140d7819 */ /* 0x000fe20000010215 */
[----:B------:R-:W-:-:S04]  /*2340*/  IMAD.WIDE.U32 R6, R153, R20, R6 ;  /* 0x0000001499067225 */ /* 0x000fc800078e0006 */
[----:B------:R-:W-:Y:S01]  /*2350*/  IMAD R9, R153, R21, R8 ;  /* 0x0000001599097224 */ /* 0x000fe200078e0208 */
[----:B------:R-:W-:Y:S01]  /*2360*/  IADD3 R160, P0, R6, UR4, RZ ;  /* 0x0000000406a07c10 */ /* 0x000fe2000ff1e0ff */
[C---:B------:R-:W-:Y:S02]  /*2370*/  IMAD.SHL.U32 R11, R20.reuse, 0x8, RZ ;  /* 0x00000008140b7824 */ /* 0x040fe400078e00ff */
[----:B------:R-:W-:Y:S01]  /*2380*/  IMAD.IADD R9, R7, 0x1, R9 ;  /* 0x0000000107097824 */ /* 0x000fe200078e0209 */
[-C--:B------:R-:W-:Y:S02]  /*2390*/  LEA R6, P2, R20, R160.reuse, 0x7 ;  /* 0x000000a014067211 */ /* 0x080fe400078438ff */
[----:B------:R-:W-:Y:S02]  /*23a0*/  IADD3 R8, P1, R11, R160, RZ ;  /* 0x000000a00b087210 */ /* 0x000fe40007f3e0ff */
[----:B------:R-:W-:Y:S02]  /*23b0*/  IADD3.X R161, R9, UR5, RZ, P0, !PT ;  /* 0x0000000509a17c10 */ /* 0x000fe400087fe4ff */
[----:B-----5:R-:W-:-:S02]  /*23c0*/  ISETP.NE.AND P0, PT, R156, RZ, PT ;  /* 0x000000ff9c00720c */ /* 0x020fc40003f05270 */
[----:B------:R-:W-:Y:S01]  /*23d0*/  LEA.HI.X R7, R20, R161, R21, 0x7, P2 ;  /* 0x000000a114077211 */ /* 0x000fe200010f3c15 */
[----:B------:R-:W-:Y:S01]  /*23e0*/  IMAD.X R9, R13, 0x1, R161, P1 ;  /* 0x000000010d097824 */ /* 0x000fe200008e06a1 */
[----:B------:R-:W-:-:S05]  /*23f0*/  IADD3 R10, P2, R11, R6, RZ ;  /* 0x000000060b0a7210 */ /* 0x000fca0007f5e0ff */
[----:B------:R-:W-:-:S04]  /*2400*/  IMAD.X R11, R13, 0x1, R7, P2 ;  /* 0x000000010d0b7824 */ /* 0x000fc800010e0607 */
[----:B------:R-:W-:Y:S05]  /*2410*/  @!P0 BRA `(.L_x_33) ;  /* 0x0000004800948947 */ /* 0x000fea0003800000 */
[----:B------:R-:W0:Y:S01]  /*2420*/  LDC.64 R158, c[0x0][0x5b0] ;  /* 0x00016c00ff9e7b82 */ /* 0x000e220000000a00 */
[----:B------:R-:W-:Y:S01]  /*2430*/  ULDC.64 UR4, c[0x0][0x5b8] ;  /* 0x00016e0000047ab9 */ /* 0x000fe20000000a00 */
[----:B------:R-:W-:Y:S01]  /*2440*/  ISETP.GE.AND P0, PT, R0, 0x1, PT ;  /* 0x000000010000780c */ /* 0x000fe20003f06270 */
[----:B------:R-:W-:Y:S01]  /*2450*/  IMAD R21, R162, UR4, RZ ;  /* 0x00000004a2157c24 */ /* 0x000fe2000f8e02ff */
[----:B------:R-:W-:Y:S01]  /*2460*/  BSSY B1, `(.L_x_34) ;  /* 0x0000010000017945 */ /* 0x000fe20003800000 */
[C---:B------:R-:W-:Y:S01]  /*2470*/  IMAD.WIDE.U32 R14, R22.reuse, UR4, R14 ;  /* 0x00000004160e7c25 */ /* 0x040fe2000f8e000e */
[----:B------:R-:W-:Y:S02]  /*2480*/  ISETP.LT.OR P3, PT, R3, 0x1, !P0 ;  /* 0x000000010300780c */ /* 0x000fe40004761670 */
[----:B------:R-:W1:Y:S01]  /*2490*/  LDC.64 R12, c[0x0][0x5a8] ;  /* 0x00016a00ff0c7b82 */ /* 0x000e620000000a00 */
[----:B------:R-:W-:Y:S02]  /*24a0*/  IMAD R21, R22, UR5, R21 ;  /* 0x0000000516157c24 */ /* 0x000fe4000f8e0215 */
[----:B------:R-:W-:-:S02]  /*24b0*/  IMAD.MOV.U32 R20, RZ, RZ, R14 ;  /* 0x000000ffff147224 */ /* 0x000fc400078e000e */
[----:B------:R-:W-:Y:S02]  /*24c0*/  IMAD.IADD R21, R15, 0x1, R21 ;  /* 0x000000010f157824 */ /* 0x000fe400078e0215 */
[-C--:B0-----:R-:W-:Y:S01]  /*24d0*/  IMAD R22, R5, R158.reuse, RZ ;  /* 0x0000009e05167224 */ /* 0x081fe200078e02ff */
[----:B------:R-:W-:Y:S01]  /*24e0*/  SHF.L.U64.HI R165, R158, 0x3, R159 ;  /* 0x000000039ea57819 */ /* 0x000fe2000001029f */
[----:B------:R-:W-:-:S04]  /*24f0*/  IMAD.WIDE.U32 R162, R153, R158, R20 ;  /* 0x0000009e99a27225 */ /* 0x000fc800078e0014 */
[----:B------:R-:W-:Y:S01]  /*2500*/  IMAD R171, R153, R159, R22 ;  /* 0x0000009f99ab7224 */ /* 0x000fe200078e0216 */
[----:B-1----:R-:W-:Y:S01]  /*2510*/  IADD3 R162, P1, R162, R12, RZ ;  /* 0x0000000ca2a27210 */ /* 0x002fe20007f3e0ff */
[----:B------:R-:W-:-:S03]  /*2520*/  IMAD.SHL.U32 R164, R158, 0x8, RZ ;  /* 0x000000089ea47824 */ /* 0x000fc600078e00ff */
[----:B------:R-:W-:Y:S01]  /*2530*/  IADD3.X R163, R13, R163, R171, P1, !PT ;  /* 0x000000a30da37210 */ /* 0x000fe20000ffe4ab */
[----:B------:R-:W-:Y:S08]  /*2540*/  @P3 BRA `(.L_x_35) ;  /* 0x0000000000043947 */ /* 0x000ff00003800000 */
[----:B--2---:R0:W5:Y:S02]  /*2550*/  LDG.E.U8 R157, desc[UR36][R162.64] ;  /* 0x00000024a29d7981 */ /* 0x004164000c1e1100 */
.L_x_35:
[----:B------:R-:W-:Y:S05]  /*2560*/  BSYNC B1 ;  /* 0x0000000000017941 */ /* 0x000fea0003800000 */
.L_x_34:
[----:B-----5:R-:W-:Y:S01]  /*2570*/  LOP3.LUT R22, R157, 0xffff, RZ, 0xc0, !PT ;  /* 0x0000ffff9d167812 */ /* 0x020fe200078ec0ff */
[----:B------:R-:W-:Y:S01]  /*2580*/  IMAD.WIDE.U32 R166, R153, R158, R164 ;  /* 0x0000009e99a67225 */ /* 0x000fe200078e00a4 */
[----:B------:R-:W-:Y:S01]  /*2590*/  ISETP.LT.OR P4, PT, R3, 0x2, !P0 ;  /* 0x000000020300780c */ /* 0x000fe20004781670 */
[----:B------:R-:W-:Y:S01]  /*25a0*/  BSSY B1, `(.L_x_36) ;  /* 0x000000e000017945 */ /* 0x000fe20003800000 */
[----:B------:R-:W-:Y:S01]  /*25b0*/  PRMT R169, R22, 0x8880, RZ ;  /* 0x0000888016a97816 */ /* 0x000fe200000000ff */
[----:B------:R-:W-:Y:S01]  /*25c0*/  IMAD.IADD R167, R171, 0x1, R167 ;  /* 0x00000001aba77824 */ /* 0x000fe200078e02a7 */
[----:B------:R-:W-:Y:S02]  /*25d0*/  IADD3 R166, P2, P5, R14, R12, R166 ;  /* 0x0000000c0ea67210 */ /* 0x000fe40007d5e0a6 */
[----:B------:R-:W-:Y:S01]  /*25e0*/  ISETP.GE.AND P1, PT, R0, 0x9, PT ;  /* 0x000000090000780c */ /* 0x000fe20003f26270 */
[----:B------:R-:W-:Y:S01]  /*25f0*/  IMAD R22, R169, R156, RZ ;  /* 0x0000009ca9167224 */ /* 0x000fe200078e02ff */
[----:B------:R-:W-:-:S02]  /*2600*/  IADD3.X R167, R21, R13, R167, P2, P5 ;  /* 0x0000000d15a77210 */ /* 0x000fc400017ea4a7 */
[----:B------:R-:W-:Y:S01]  /*2610*/  ISETP.LT.OR P2, PT, R3, 0x1, !P1 ;  /* 0x000000010300780c */ /* 0x000fe20004f41670 */
[----:B------:R-:W-:-:S05]  /*2620*/  @!P3 IMAD R169, R88, R155, R22 ;  /* 0x0000009b58a9b224 */ /* 0x000fca00078e0216 */
[----:B------:R1:W-:Y:S01]  /*2630*/  @!P3 STG.E.U8 desc[UR36][R160.64], R169 ;  /* 0x000000a9a000b986 */ /* 0x0003e2000c101124 */
[----:B------:R-:W-:Y:S06]  /*2640*/  @P4 BRA `(.L_x_37) ;  /* 0x00000000000c4947 */ /* 0x000fec0003800000 */
[----:B--2---:R-:W1:Y:S02]  /*2650*/  LDG.E.U8 R157, desc[UR36][R162.64+0x1] ;  /* 0x00000124a29d7981 */ /* 0x004e64000c1e1100 */
[----:B-1----:R-:W-:-:S05]  /*2660*/  PRMT R169, R157, 0x8880, RZ ;  /* 0x000088809da97816 */ /* 0x002fca00000000ff */
[----:B------:R-:W-:-:S07]  /*2670*/  IMAD R22, R169, R156, RZ ;  /* 0x0000009ca9167224 */ /* 0x000fce00078e02ff */
.L_x_37:
[----:B------:R-:W-:Y:S05]  /*2680*/  BSYNC B1 ;  /* 0x0000000000017941 */ /* 0x000fea0003800000 */
.L_x_36:
[----:B------:R-:W-:Y:S01]  /*2690*/  @!P4 IMAD R89, R89, R155, R22 ;  /* 0x0000009b5959c224 */ /* 0x000fe200078e0216 */
[----:B------:R-:W-:Y:S04]  /*26a0*/  BSSY B1, `(.L_x_38) ;  /* 0x0000006000017945 */ /* 0x000fe80003800000 */
[----:B------:R3:W-:Y:S01]  /*26b0*/  @!P4 STG.E.U8 desc[UR36][R160.64+0x1], R89 ;  /* 0x00000159a000c986 */ /* 0x0007e2000c101124 */
[----:B------:R-:W-:Y:S05]  /*26c0*/  @P2 BRA `(.L_x_39) ;  /* 0x00000000000c2947 */ /* 0x000fea0003800000 */
[----:B--2---:R-:W3:Y:S02]  /*26d0*/  LDG.E.U8 R157, desc[UR36][R166.64] ;  /* 0x00000024a69d7981 */ /* 0x004ee4000c1e1100 */
[----:B---3--:R-:W-:-:S05]  /*26e0*/  PRMT R89, R157, 0x8880, RZ ;  /* 0x000088809d597816 */ /* 0x008fca00000000ff */
[----:B------:R-:W-:-:S07]  /*26f0*/  IMAD R22, R89, R156, RZ ;  /* 0x0000009c59167224 */ /* 0x000fce00078e02ff */
.L_x_39:
[----:B------:R-:W-:Y:S05]  /*2700*/  BSYNC B1 ;  /* 0x0000000000017941 */ /* 0x000fea0003800000 */
.L_x_38:
[C---:B------:R-:W-:Y:S01]  /*2710*/  ISETP.LT.OR P4, PT, R3.reuse, 0x2, !P1 ;  /* 0x000000020300780c */ /* 0x040fe20004f81670 */
[----:B---3--:R-:W-:Y:S01]  /*2720*/  @!P2 IMAD R89, R90, R155, R22 ;  /* 0x0000009b5a59a224 */ /* 0x008fe200078e0216 */
[----:B------:R-:W-:Y:S01]  /*2730*/  BSSY B1, `(.L_x_40) ;  /* 0x0000009000017945 */ /* 0x000fe20003800000 */
[C---:B------:R-:W-:Y:S02]  /*2740*/  ISETP.LT.OR P3, PT, R3.reuse, 0x9, !P0 ;  /* 0x000000090300780c */ /* 0x040fe40004761670 */
[C---:B------:R-:W-:Y:S01]  /*2750*/  ISETP.LT.OR P5, PT, R3.reuse, 0xa, !P0 ;  /* 0x0000000a0300780c */ /* 0x040fe200047a1670 */
[----:B------:R3:W-:Y:S01]  /*2760*/  @!P2 STG.E.U8 desc[UR36][R8.64], R89 ;  /* 0x000000590800a986 */ /* 0x0007e2000c101124 */
[----:B------:R-:W-:-:S06]  /*2770*/  ISETP.LT.OR P2, PT, R3, 0x9, !P1 ;  /* 0x000000090300780c */ /* 0x000fcc0004f41670 */
[----:B------:R-:W-:Y:S07]  /*2780*/  @P4 BRA `(.L_x_41) ;  /* 0x00000000000c4947 */ /* 0x000fee0003800000 */
[----:B--2---:R-:W3:Y:S02]  /*2790*/  LDG.E.U8 R157, desc[UR36][R166.64+0x1] ;  /* 0x00000124a69d7981 */ /* 0x004ee4000c1e1100 */
[----:B---3--:R-:W-:-:S05]  /*27a0*/  PRMT R89, R157, 0x8880, RZ ;  /* 0x000088809d597816 */ /* 0x008fca00000000ff */
[----:B------:R-:W-:-:S07]  /*27b0*/  IMAD R22, R89, R156, RZ ;  /* 0x0000009c59167224 */ /* 0x000fce00078e02ff */
.L_x_41:
[----:B------:R-:W-:Y:S05]  /*27c0*/  BSYNC B1 ;  /* 0x0000000000017941 */ /* 0x000fea0003800000 */
.L_x_40:
[----:B------:R-:W-:Y:S01]  /*27d0*/  @!P4 IMAD R91, R91, R155, R22 ;  /* 0x0000009b5b5bc224 */ /* 0x000fe200078e0216 */
[----:B------:R-:W-:Y:S04]  /*27e0*/  BSSY B1, `(.L_x_42) ;  /* 0x0000006000017945 */ /* 0x000fe80003800000 */
[----:B------:R4:W-:Y:S01]  /*27f0*/  @!P4 STG.E.U8 desc[UR36][R8.64+0x1], R91 ;  /* 0x0000015b0800c986 */ /* 0x0009e2000c101124 */
[----:B------:R-:W-:Y:S05]  /*2800*/  @P3 BRA `(.L_x_43) ;  /* 0x00000000000c3947 */ /* 0x000fea0003800000 */
[----:B--2---:R-:W3:Y:S02]  /*2810*/  LDG.E.U8 R157, desc[UR36][R162.64+0x8] ;  /* 0x00000824a29d7981 */ /* 0x004ee4000c1e1100 */
[----:B---3--:R-:W-:-:S05]  /*2820*/  PRMT R89, R157, 0x8880, RZ ;  /* 0x000088809d597816 */ /* 0x008fca00000000ff */
[----:B------:R-:W-:-:S07]  /*2830*/  IMAD R22, R89, R156, RZ ;  /* 0x0000009c59167224 */ /* 0x000fce00078e02ff */
.L_x_43:
[----:B------:R-:W-:Y:S05]  /*2840*/  BSYNC B1 ;  /* 0x0000000000017941 */ /* 0x000fea0003800000 */
.L_x_42:
[----:B---3--:R-:W-:Y:S01]  /*2850*/  @!P3 IMAD R89, R92, R155, R22 ;  /* 0x0000009b5c59b224 */ /* 0x008fe200078e0216 */
[----:B------:R-:W-:Y:S04]  /*2860*/  BSSY B1, `(.L_x_44) ;  /* 0x0000006000017945 */ /* 0x000fe80003800000 */
[----:B------:R3:W-:Y:S01]  /*2870*/  @!P3 STG.E.U8 desc[UR36][R160.64+0x8], R89 ;  /* 0x00000859a000b986 */ /* 0x0007e2000c101124 */
[----:B------:R-:W-:Y:S05]  /*2880*/  @P5 BRA `(.L_x_45) ;  /* 0x00000000000c5947 */ /* 0x000fea0003800000 */
[----:B--2---:R-:W3:Y:S02]  /*2890*/  LDG.E.U8 R157, desc[UR36][R162.64+0x9] ;  /* 0x00000924a29d7981 */ /* 0x004ee4000c1e1100 */
[----:B---3--:R-:W-:-:S05]  /*28a0*/  PRMT R89, R157, 0x8880, RZ ;  /* 0x000088809d597816 */ /* 0x008fca00000000ff */
[----:B------:R-:W-:-:S07]  /*28b0*/  IMAD R22, R89, R156, RZ ;  /* 0x0000009c59167224 */ /* 0x000fce00078e02ff */
.L_x_45:
[----:B------:R-:W-:Y:S05]  /*28c0*/  BSYNC B1 ;  /* 0x0000000000017941 */ /* 0x000fea0003800000 */
.L_x_44:
[----:B------:R-:W-:Y:S01]  /*28d0*/  @!P5 IMAD R93, R93, R155, R22 ;  /* 0x0000009b5d5dd224 */ /* 0x000fe200078e0216 */
[----:B------:R-:W-:Y:S04]  /*28e0*/  BSSY B1, `(.L_x_46) ;  /* 0x0000006000017945 */ /* 0x000fe80003800000 */
[----:B------:R0:W-:Y:S01]  /*28f0*/  @!P5 STG.E.U8 desc[UR36][R160.64+0x9], R93 ;  /* 0x0000095da000d986 */ /* 0x0001e2000c101124 */
[----:B------:R-:W-:Y:S05]  /*2900*/  @P2 BRA `(.L_x_47) ;  /* 0x00000000000c2947 */ /* 0x000fea0003800000 */
[----:B--2---:R-:W3:Y:S02]  /*2910*/  LDG.E.U8 R157, desc[UR36][R166.64+0x8] ;  /* 0x00000824a69d7981 */ /* 0x004ee4000c1e1100 */
[----:B---3--:R-:W-:-:S05]  /*2920*/  PRMT R89, R157, 0x8880, RZ ;  /* 0x000088809d597816 */ /* 0x008fca00000000ff */
[----:B------:R-:W-:-:S07]  /*2930*/  IMAD R22, R89, R156, RZ ;  /* 0x0000009c59167224 */ /* 0x000fce00078e02ff */
.L_x_47:
[----:B------:R-:W-:Y:S05]  /*2940*/  BSYNC B1 ;  /* 0x0000000000017941 */ /* 0x000fea0003800000 */
.L_x_46:
        /* <DEDUP_REMOVED lines=11> */
.L_x_49:
[----:B------:R-:W-:Y:S05]  /*2a00*/  BSYNC B1 ;  /* 0x0000000000017941 */ /* 0x000fea0003800000 */
.L_x_48:
[----:B------:R-:W-:Y:S01]  /*2a10*/  @!P4 IMAD R95, R95, R155, R22 ;  /* 0x0000009b5f5fc224 */ /* 0x000fe200078e0216 */
[----:B------:R-:W-:Y:S04]  /*2a20*/  BSSY B1, `(.L_x_50) ;  /* 0x0000006000017945 */ /* 0x000fe80003800000 */
[----:B------:R0:W-:Y:S01]  /*2a30*/  @!P4 STG.E.U8 desc[UR36][R8.64+0x9], R95 ;  /* 0x0000095f0800c986 */ /* 0x0001e2000c101124 */
[----:B------:R-:W-:Y:S05]  /*2a40*/  @P3 BRA `(.L_x_51) ;  /* 0x00000000000c3947 */ /* 0x000fea0003800000 */
[----:B--2---:R-:W3:Y:S02]  /*2a50*/  LDG.E.U8 R157, desc[UR36][R162.64+0x10] ;  /* 0x00001024a29d7981 */ /* 0x004ee4000c1e1100 */
[----:B---3--:R-:W-:-:S05]  /*2a60*/  PRMT R89, R157, 0x8880, RZ ;  /* 0x000088809d597816 */ /* 0x008fca00000000ff */
[----:B------:R-:W-:-:S07]  /*2a70*/  IMAD R22, R89, R156, RZ ;  /* 0x0000009c59167224 */ /* 0x000fce00078e02ff */
.L_x_51:
[----:B------:R-:W-:Y:S05]  /*2a80*/  BSYNC B1 ;  /* 0x0000000000017941 */ /* 0x000fea0003800000 */
.L_x_50:
[----:B---3--:R-:W-:Y:S01]  /*2a90*/  @!P3 IMAD R89, R96, R155, R22 ;  /* 0x0000009b6059b224 */ /* 0x008fe200078e0216 */
[----:B------:R-:W-:Y:S04]  /*2aa0*/  BSSY B1, `(.L_x_52) ;  /* 0x0000006000017945 */ /* 0x000fe80003800000 */
[----:B------:R3:W-:Y:S01]  /*2ab0*/  @!P3 STG.E.U8 desc[UR36][R160.64+0x10], R89 ;  /* 0x00001059a000b986 */ /* 0x0007e2000c101124 */
[----:B------:R-:W-:Y:S05]  /*2ac0*/  @P5 BRA `(.L_x_53) ;  /* 0x00000000000c5947 */ /* 0x000fea0003800000 */
[----:B--2---:R-:W3:Y:S02]  /*2ad0*/  LDG.E.U8 R157, desc[UR36][R162.64+0x11] ;  /* 0x00001124a29d7981 */ /* 0x004ee4000c1e1100 */
[----:B---3--:R-:W-:-:S05]  /*2ae0*/  PRMT R89, R157, 0x8880, RZ ;  /* 0x000088809d597816 */ /* 0x008fca00000000ff */
[----:B------:R-:W-:-:S07]  /*2af0*/  IMAD R22, R89, R156, RZ ;  /* 0x0000009c59167224 */ /* 0x000fce00078e02ff */
.L_x_53:
[----:B------:R-:W-:Y:S05]  /*2b00*/  BSYNC B1 ;  /* 0x0000000000017941 */ /* 0x000fea0003800000 */
.L_x_52:
[----:B------:R-:W-:Y:S01]  /*2b10*/  @!P5 IMAD R97, R97, R155, R22 ;  /* 0x0000009b6161d224 */ /* 0x000fe200078e0216 */
[----:B------:R-:W-:Y:S04]  /*2b20*/  BSSY B1, `(.L_x_54) ;  /* 0x0000006000017945 */ /* 0x000fe80003800000 */
[----:B------:R0:W-:Y:S01]  /*2b30*/  @!P5 STG.E.U8 desc[UR36][R160.64+0x11], R97 ;  /* 0x00001161a000d986 */ /* 0x0001e2000c101124 */
[----:B------:R-:W-:Y:S05]  /*2b40*/  @P2 BRA `(.L_x_55) ;  /* 0x00000000000c2947 */ /* 0x000fea0003800000 */
[----:B--2---:R-:W3:Y:S02]  /*2b50*/  LDG.E.U8 R157, desc[UR36][R166.64+0x10] ;  /* 0x00001024a69d7981 */ /* 0x004ee4000c1e1100 */
[----:B---3--:R-:W-:-:S05]  /*2b60*/  PRMT R89, R157, 0x8880, RZ ;  /* 0x000088809d597816 */ /* 0x008fca00000000ff */
[----:B------:R-:W-:-:S07]  /*2b70*/  IMAD R22, R89, R156, RZ ;  /* 0x0000009c59167224 */ /* 0x000fce00078e02ff */
.L_x_55:
[----:B------:R-:W-:Y:S05]  /*2b80*/  BSYNC B1 ;  /* 0x0000000000017941 */ /* 0x000fea0003800000 */
.L_x_54:
        /* <DEDUP_REMOVED lines=11> */
.L_x_57:
[----:B------:R-:W-:Y:S05]  /*2c40*/  BSYNC B1 ;  /* 0x0000000000017941 */ /* 0x000fea0003800000 */
.L_x_56:
[----:B------:R-:W-:Y:S01]  /*2c50*/  @!P4 IMAD R99, R99, R155, R22 ;  /* 0x0000009b6363c224 */ /* 0x000fe200078e0216 */
[----:B------:R-:W-:Y:S04]  /*2c60*/  BSSY B1, `(.L_x_58) ;  /* 0x0000006000017945 */ /* 0x000fe80003800000 */
[----:B------:R0:W-:Y:S01]  /*2c70*/  @!P4 STG.E.U8 desc[UR36][R8.64+0x11], R99 ;  /* 0x000011630800c986 */ /* 0x0001e2000c101124 */
[----:B------:R-:W-:Y:S05]  /*2c80*/  @P3 BRA `(.L_x_59) ;  /* 0x00000000000c3947 */ /* 0x000fea0003800000 */
[----:B--2---:R-:W3:Y:S02]  /*2c90*/  LDG.E.U8 R157, desc[UR36][R162.64+0x18] ;  /* 0x00001824a29d7981 */ /* 0x004ee4000c1e1100 */
[----:B---3--:R-:W-:-:S05]  /*2ca0*/  PRMT R89, R157, 0x8880, RZ ;  /* 0x000088809d597816 */ /* 0x008fca00000000ff */
[----:B------:R-:W-:-:S07]  /*2cb0*/  IMAD R22, R89, R156, RZ ;  /* 0x0000009c59167224 */ /* 0x000fce00078e02ff */
.L_x_59:
[----:B------:R-:W-:Y:S05]  /*2cc0*/  BSYNC B1 ;  /* 0x0000000000017941 */ /* 0x000fea0003800000 */
.L_x_58:
[----:B---3--:R-:W-:Y:S01]  /*2cd0*/  @!P3 IMAD R89, R100, R155, R22 ;  /* 0x0000009b6459b224 */ /* 0x008fe200078e0216 */
[----:B------:R-:W-:Y:S04]  /*2ce0*/  BSSY B1, `(.L_x_60) ;  /* 0x0000006000017945 */ /* 0x000fe80003800000 */
[----:B------:R3:W-:Y:S01]  /*2cf0*/  @!P3 STG.E.U8 desc[UR36][R160.64+0x18], R89 ;  /* 0x00001859a000b986 */ /* 0x0007e2000c101124 */
[----:B------:R-:W-:Y:S05]  /*2d00*/  @P5 BRA `(.L_x_61) ;  /* 0x00000000000c5947 */ /* 0x000fea0003800000 */
[----:B--2---:R-:W3:Y:S02]  /*2d10*/  LDG.E.U8 R157, desc[UR36][R162.64+0x19] ;  /* 0x00001924a29d7981 */ /* 0x004ee4000c1e1100 */
[----:B---3--:R-:W-:-:S05]  /*2d20*/  PRMT R89, R157, 0x8880, RZ ;  /* 0x000088809d597816 */ /* 0x008fca00000000ff */
[----:B------:R-:W-:-:S07]  /*2d30*/  IMAD R22, R89, R156, RZ ;  /* 0x0000009c59167224 */ /* 0x000fce00078e02ff */
.L_x_61:
[----:B------:R-:W-:Y:S05]  /*2d40*/  BSYNC B1 ;  /* 0x0000000000017941 */ /* 0x000fea0003800000 */
.L_x_60:
[----:B------:R-:W-:Y:S01]  /*2d50*/  @!P5 IMAD R101, R101, R155, R22 ;  /* 0x0000009b6565d224 */ /* 0x000fe200078e0216 */
[----:B------:R-:W-:Y:S04]  /*2d60*/  BSSY B1, `(.L_x_62) ;  /* 0x0000006000017945 */ /* 0x000fe80003800000 */
[----:B------:R0:W-:Y:S01]  /*2d70*/  @!P5 STG.E.U8 desc[UR36][R160.64+0x19], R101 ;  /* 0x00001965a000d986 */ /* 0x0001e2000c101124 */
[----:B------:R-:W-:Y:S05]  /*2d80*/  @P2 BRA `(.L_x_63) ;  /* 0x00000000000c2947 */ /* 0x000fea0003800000 */
[----:B--2---:R-:W3:Y:S02]  /*2d90*/  LDG.E.U8 R157, desc[UR36][R166.64+0x18] ;  /* 0x00001824a69d7981 */ /* 0x004ee4000c1e1100 */
[----:B---3--:R-:W-:-:S05]  /*2da0*/  PRMT R89, R157, 0x8880, RZ ;  /* 0x000088809d597816 */ /* 0x008fca00000000ff */
[----:B------:R-:W-:-:S07]  /*2db0*/  IMAD R22, R89, R156, RZ ;  /* 0x0000009c59167224 */ /* 0x000fce00078e02ff */
.L_x_63:
[----:B------:R-:W-:Y:S05]  /*2dc0*/  BSYNC B1 ;  /* 0x0000000000017941 */ /* 0x000fea0003800000 */
.L_x_62:
        /* <DEDUP_REMOVED lines=11> */
.L_x_65:
[----:B------:R-:W-:Y:S05]  /*2e80*/  BSYNC B1 ;  /* 0x0000000000017941 */ /* 0x000fea0003800000 */
.L_x_64:
[----:B------:R-:W-:Y:S01]  /*2e90*/  @!P4 IMAD R103, R103, R155, R22 ;  /* 0x0000009b6767c224 */ /* 0x000fe200078e0216 */
[----:B------:R-:W-:Y:S04]  /*2ea0*/  BSSY B1, `(.L_x_66) ;  /* 0x0000006000017945 */ /* 0x000fe80003800000 */
[----:B------:R0:W-:Y:S01]  /*2eb0*/  @!P4 STG.E.U8 desc[UR36][R8.64+0x19], R103 ;  /* 0x000019670800c986 */ /* 0x0001e2000c101124 */
[----:B------:R-:W-:Y:S05]  /*2ec0*/  @P3 BRA `(.L_x_67) ;  /* 0x00000000000c3947 */ /* 0x000fea0003800000 */
[----:B--2---:R-:W3:Y:S02]  /*2ed0*/  LDG.E.U8 R157, desc[UR36][R162.64+0x20] ;  /* 0x00002024a29d7981 */ /* 0x004ee4000c1e1100 */
[----:B---3--:R-:W-:-:S05]  /*2ee0*/  PRMT R89, R157, 0x8880, RZ ;  /* 0x000088809d597816 */ /* 0x008fca00000000ff */
[----:B------:R-:W-:-:S07]  /*2ef0*/  IMAD R22, R89, R156, RZ ;  /* 0x0000009c59167224 */ /* 0x000fce00078e02ff */
.L_x_67:
[----:B------:R-:W-:Y:S05]  /*2f00*/  BSYNC B1 ;  /* 0x0000000000017941 */ /* 0x000fea0003800000 */
.L_x_66:
[----:B---3--:R-:W-:Y:S01]  /*2f10*/  @!P3 IMAD R89, R104, R155, R22 ;  /* 0x0000009b6859b224 */ /* 0x008fe200078e0216 */
[----:B------:R-:W-:Y:S04]  /*2f20*/  BSSY B1, `(.L_x_68) ;  /* 0x0000006000017945 */ /* 0x000fe80003800000 */
[----:B------:R3:W-:Y:S01]  /*2f30*/  @!P3 STG.E.U8 desc[UR36][R160.64+0x20], R89 ;  /* 0x00002059a000b986 */ /* 0x0007e2000c101124 */
[----:B------:R-:W-:Y:S05]  /*2f40*/  @P5 BRA `(.L_x_69) ;  /* 0x00000000000c5947 */ /* 0x000fea0003800000 */
[----:B--2---:R-:W3:Y:S02]  /*2f50*/  LDG.E.U8 R157, desc[UR36][R162.64+0x21] ;  /* 0x00002124a29d7981 */ /* 0x004ee4000c1e1100 */
[----:B---3--:R-:W-:-:S05]  /*2f60*/  PRMT R89, R157, 0x8880, RZ ;  /* 0x000088809d597816 */ /* 0x008fca00000000ff */
[----:B------:R-:W-:-:S07]  /*2f70*/  IMAD R22, R89, R156, RZ ;  /* 0x0000009c59167224 */ /* 0x000fce00078e02ff */
.L_x_69:
[----:B------:R-:W-:Y:S05]  /*2f80*/  BSYNC B1 ;  /* 0x0000000000017941 */ /* 0x000fea0003800000 */
.L_x_68:
[----:B------:R-:W-:Y:S01]  /*2f90*/  @!P5 IMAD R105, R105, R155, R22 ;  /* 0x0000009b6969d224 */ /* 0x000fe200078e0216 */
[----:B------:R-:W-:Y:S04]  /*2fa0*/  BSSY B1, `(.L_x_70) ;  /* 0x0000006000017945 */ /* 0x000fe80003800000 */
[----:B------:R0:W-:Y:S01]  /*2fb0*/  @!P5 STG.E.U8 desc[UR36][R160.64+0x21], R105 ;  /* 0x00002169a000d986 */ /* 0x0001e2000c101124 */
[----:B------:R-:W-:Y:S05]  /*2fc0*/  @P2 BRA `(.L_x_71) ;  /* 0x00000000000c2947 */ /* 0x000fea0003800000 */
[----:B--2---:R-:W3:Y:S02]  /*2fd0*/  LDG.E.U8 R157, desc[UR36][R166.64+0x20] ;  /* 0x00002024a69d7981 */ /* 0x004ee4000c1e1100 */
[----:B---3--:R-:W-:-:S05]  /*2fe0*/  PRMT R89, R157, 0x8880, RZ ;  /* 0x000088809d597816 */ /* 0x008fca00000000ff */
[----:B------:R-:W-:-:S07]  /*2ff0*/  IMAD R22, R89, R156, RZ ;  /* 0x0000009c59167224 */ /* 0x000fce00078e02ff */
.L_x_71:
[----:B------:R-:W-:Y:S05]  /*3000*/  BSYNC B1 ;  /* 0x0000000000017941 */ /* 0x000fea0003800000 */
.L_x_70:
        /* <DEDUP_REMOVED lines=11> */
.L_x_73:
[----:B------:R-:W-:Y:S05]  /*30c0*/  BSYNC B1 ;  /* 0x0000000000017941 */ /* 0x000fea0003800000 */
.L_x_72:
[----:B------:R-:W-:Y:S01]  /*30d0*/  @!P4 IMAD R107, R107, R155, R22 ;  /* 0x0000009b6b6bc224 */ /* 0x000fe200078e0216 */
[----:B------:R-:W-:Y:S04]  /*30e0*/  BSSY B1, `(.L_x_74) ;  /* 0x0000006000017945 */ /* 0x000fe80003800000 */
[----:B------:R0:W-:Y:S01]  /*30f0*/  @!P4 STG.E.U8 desc[UR36][R8.64+0x21], R107 ;  /* 0x0000216b0800c986 */ /* 0x0001e2000c101124 */
[----:B------:R-:W-:Y:S05]  /*3100*/  @P3 BRA `(.L_x_75) ;  /* 0x00000000000c3947 */ /* 0x000fea0003800000 */
[----:B--2---:R-:W3:Y:S02]  /*3110*/  LDG.E.U8 R157, desc[UR36][R162.64+0x28] ;  /* 0x00002824a29d7981 */ /* 0x004ee4000c1e1100 */
[----:B---3--:R-:W-:-:S05]  /*3120*/  PRMT R89, R157, 0x8880, RZ ;  /* 0x000088809d597816 */ /* 0x008fca00000000ff */
[----:B------:R-:W-:-:S07]  /*3130*/  IMAD R22, R89, R156, RZ ;  /* 0x0000009c59167224 */ /* 0x000fce00078e02ff */
.L_x_75:
[----:B------:R-:W-:Y:S05]  /*3140*/  BSYNC B1 ;  /* 0x0000000000017941 */ /* 0x000fea0003800000 */
.L_x_74:
[----:B---3--:R-:W-:Y:S01]  /*3150*/  @!P3 IMAD R89, R108, R155, R22 ;  /* 0x0000009b6c59b224 */ /* 0x008fe200078e0216 */
[----:B------:R-:W-:Y:S04]  /*3160*/  BSSY B1, `(.L_x_76) ;  /* 0x0000006000017945 */ /* 0x000fe80003800000 */
[----:B------:R3:W-:Y:S01]  /*3170*/  @!P3 STG.E.U8 desc[UR36][R160.64+0x28], R89 ;  /* 0x00002859a000b986 */ /* 0x0007e2000c101124 */
[----:B------:R-:W-:Y:S05]  /*3180*/  @P5 BRA `(.L_x_77) ;  /* 0x00000000000c5947 */ /* 0x000fea0003800000 */
[----:B--2---:R-:W3:Y:S02]  /*3190*/  LDG.E.U8 R157, desc[UR36][R162.64+0x29] ;  /* 0x00002924a29d7981 */ /* 0x004ee4000c1e1100 */
[----:B---3--:R-:W-:-:S05]  /*31a0*/  PRMT R89, R157, 0x8880, RZ ;  /* 0x000088809d597816 */ /* 0x008fca00000000ff */
[----:B------:R-:W-:-:S07]  /*31b0*/  IMAD R22, R89, R156, RZ ;  /* 0x0000009c59167224 */ /* 0x000fce00078e02ff */
.L_x_77:
[----:B------:R-:W-:Y:S05]  /*31c0*/  BSYNC B1 ;  /* 0x0000000000017941 */ /* 0x000fea0003800000 */
.L_x_76:
[----:B------:R-:W-:Y:S01]  /*31d0*/  @!P5 IMAD R109, R109, R155, R22 ;  /* 0x0000009b6d6dd224 */ /* 0x000fe200078e0216 */
[----:B------:R-:W-:Y:S04]  /*31e0*/  BSSY B1, `(.L_x_78) ;  /* 0x0000006000017945 */ /* 0x000fe80003800000 */
[----:B------:R0:W-:Y:S01]  /*31f0*/  @!P5 STG.E.U8 desc[UR36][R160.64+0x29], R109 ;  /* 0x0000296da000d986 */ /* 0x0001e2000c101124 */
[----:B------:R-:W-:Y:S05]  /*3200*/  @P2 BRA `(.L_x_79) ;  /* 0x00000000000c2947 */ /* 0x000fea0003800000 */
[----:B--2---:R-:W3:Y:S02]  /*3210*/  LDG.E.U8 R157, desc[UR36][R166.64+0x28] ;  /* 0x00002824a69d7981 */ /* 0x004ee4000c1e1100 */
[----:B---3--:R-:W-:-:S05]  /*3220*/  PRMT R89, R157, 0x8880, RZ ;  /* 0x000088809d597816 */ /* 0x008fca00000000ff */
[----:B------:R-:W-:-:S07]  /*3230*/  IMAD R22, R89, R156, RZ ;  /* 0x0000009c59167224 */ /* 0x000fce00078e02ff */
.L_x_79:
[----:B------:R-:W-:Y:S05]  /*3240*/  BSYNC B1 ;  /* 0x0000000000017941 */ /* 0x000fea0003800000 */
.L_x_78:
        /* <DEDUP_REMOVED lines=11> */
.L_x_81:
[----:B------:R-:W-:Y:S05]  /*3300*/  BSYNC B1 ;  /* 0x0000000000017941 */ /* 0x000fea0003800000 */
.L_x_80:
[----:B------:R-:W-:Y:S01]  /*3310*/  @!P4 IMAD R111, R111, R155, R22 ;  /* 0x0000009b6f6fc224 */ /* 0x000fe200078e0216 */
[----:B------:R-:W-:Y:S04]  /*3320*/  BSSY B1, `(.L_x_82) ;  /* 0x0000006000017945 */ /* 0x000fe80003800000 */
[----:B------:R0:W-:Y:S01]  /*3330*/  @!P4 STG.E.U8 desc[UR36][R8.64+0x29], R111 ;  /* 0x0000296f0800c986 */ /* 0x0001e2000c101124 */
[----:B------:R-:W-:Y:S05]  /*3340*/  @P3 BRA `(.L_x_83) ;  /* 0x00000000000c3947 */ /* 0x000fea0003800000 */
[----:B--2---:R-:W3:Y:S02]  /*3350*/  LDG.E.U8 R157, desc[UR36][R162.64+0x30] ;  /* 0x00003024a29d7981 */ /* 0x004ee4000c1e1100 */
[----:B---3--:R-:W-:-:S05]  /*3360*/  PRMT R89, R157, 0x8880, RZ ;  /* 0x000088809d597816 */ /* 0x008fca00000000ff */
[----:B------:R-:W-:-:S07]  /*3370*/  IMAD R22, R89, R156, RZ ;  /* 0x0000009c59167224 */ /* 0x000fce00078e02ff */
.L_x_83:
[----:B------:R-:W-:Y:S05]  /*3380*/  BSYNC B1 ;  /* 0x0000000000017941 */ /* 0x000fea0003800000 */
.L_x_82:
[----:B---3--:R-:W-:Y:S01]  /*3390*/  @!P3 IMAD R89, R112, R155, R22 ;  /* 0x0000009b7059b224 */ /* 0x008fe200078e0216 */
[----:B------:R-:W-:Y:S04]  /*33a0*/  BSSY B1, `(.L_x_84) ;  /* 0x0000006000017945 */ /* 0x000fe80003800000 */
[----:B------:R3:W-:Y:S01]  /*33b0*/  @!P3 STG.E.U8 desc[UR36][R160.64+0x30], R89 ;  /* 0x00003059a000b986 */ /* 0x0007e2000c101124 */
[----:B------:R-:W-:Y:S05]  /*33c0*/  @P5 BRA `(.L_x_85) ;  /* 0x00000000000c5947 */ /* 0x000fea0003800000 */
[----:B--2---:R-:W3:Y:S02]  /*33d0*/  LDG.E.U8 R157, desc[UR36][R162.64+0x31] ;  /* 0x00003124a29d7981 */ /* 0x004ee4000c1e1100 */
[----:B---3--:R-:W-:-:S05]  /*33e0*/  PRMT R89, R157, 0x8880, RZ ;  /* 0x000088809d597816 */ /* 0x008fca00000000ff */
[----:B------:R-:W-:-:S07]  /*33f0*/  IMAD R22, R89, R156, RZ ;  /* 0x0000009c59167224 */ /* 0x000fce00078e02ff */
.L_x_85:
[----:B------:R-:W-:Y:S05]  /*3400*/  BSYNC B1 ;  /* 0x0000000000017941 */ /* 0x000fea0003800000 */
.L_x_84:
[----:B------:R-:W-:Y:S01]  /*3410*/  @!P5 IMAD R113, R113, R155, R22 ;  /* 0x0000009b7171d224 */ /* 0x000fe200078e0216 */
[----:B------:R-:W-:Y:S04]  /*3420*/  BSSY B1, `(.L_x_86) ;  /* 0x0000006000017945 */ /* 0x000fe80003800000 */
[----:B------:R0:W-:Y:S01]  /*3430*/  @!P5 STG.E.U8 desc[UR36][R160.64+0x31], R113 ;  /* 0x00003171a000d986 */ /* 0x0001e2000c101124 */
[----:B------:R-:W-:Y:S05]  /*3440*/  @P2 BRA `(.L_x_87) ;  /* 0x00000000000c2947 */ /* 0x000fea0003800000 */
[----:B--2---:R-:W3:Y:S02]  /*3450*/  LDG.E.U8 R157, desc[UR36][R166.64+0x30] ;  /* 0x00003024a69d7981 */ /* 0x004ee4000c1e1100 */
[----:B---3--:R-:W-:-:S05]  /*3460*/  PRMT R89, R157, 0x8880, RZ ;  /* 0x000088809d597816 */ /* 0x008fca00000000ff */
[----:B------:R-:W-:-:S07]  /*3470*/  IMAD R22, R89, R156, RZ ;  /* 0x0000009c59167224 */ /* 0x000fce00078e02ff */
.L_x_87:
[----:B------:R-:W-:Y:S05]  /*3480*/  BSYNC B1 ;  /* 0x0000000000017941 */ /* 0x000fea0003800000 */
.L_x_86:
        /* <DEDUP_REMOVED lines=11> */
.L_x_89:
[----:B------:R-:W-:Y:S05]  /*3540*/  BSYNC B1 ;  /* 0x0000000000017941 */ /* 0x000fea0003800000 */
.L_x_88:
[----:B------:R-:W-:Y:S01]  /*3550*/  @!P4 IMAD R115, R115, R155, R22 ;  /* 0x0000009b7373c224 */ /* 0x000fe200078e0216 */
[----:B------:R-:W-:Y:S04]  /*3560*/  BSSY B1, `(.L_x_90) ;  /* 0x0000006000017945 */ /* 0x000fe80003800000 */
[----:B------:R0:W-:Y:S01]  /*3570*/  @!P4 STG.E.U8 desc[UR36][R8.64+0x31], R115 ;  /* 0x000031730800c986 */ /* 0x0001e2000c101124 */
[----:B------:R-:W-:Y:S05]  /*3580*/  @P3 BRA `(.L_x_91) ;  /* 0x00000000000c3947 */ /* 0x000fea0003800000 */
[----:B--2---:R-:W3:Y:S02]  /*3590*/  LDG.E.U8 R157, desc[UR36][R162.64+0x38] ;  /* 0x00003824a29d7981 */ /* 0x004ee4000c1e1100 */
[----:B---3--:R-:W-:-:S05]  /*35a0*/  PRMT R89, R157, 0x8880, RZ ;  /* 0x000088809d597816 */ /* 0x008fca00000000ff */
[----:B------:R-:W-:-:S07]  /*35b0*/  IMAD R22, R89, R156, RZ ;  /* 0x0000009c59167224 */ /* 0x000fce00078e02ff */
.L_x_91:
[----:B------:R-:W-:Y:S05]  /*35c0*/  BSYNC B1 ;  /* 0x0000000000017941 */ /* 0x000fea0003800000 */
.L_x_90:
[----:B---3--:R-:W-:Y:S01]  /*35d0*/  @!P3 IMAD R89, R116, R155, R22 ;  /* 0x0000009b7459b224 */ /* 0x008fe200078e0216 */
[----:B------:R-:W-:Y:S04]  /*35e0*/  BSSY B1, `(.L_x_92) ;  /* 0x0000006000017945 */ /* 0x000fe80003800000 */
[----:B------:R3:W-:Y:S01]  /*35f0*/  @!P3 STG.E.U8 desc[UR36][R160.64+0x38], R89 ;  /* 0x00003859a000b986 */ /* 0x0007e2000c101124 */
[----:B------:R-:W-:Y:S05]  /*3600*/  @P5 BRA `(.L_x_93) ;  /* 0x00000000000c5947 */ /* 0x000fea0003800000 */
[----:B--2---:R-:W3:Y:S02]  /*3610*/  LDG.E.U8 R157, desc[UR36][R162.64+0x39] ;  /* 0x00003924a29d7981 */ /* 0x004ee4000c1e1100 */
[----:B---3--:R-:W-:-:S05]  /*3620*/  PRMT R89, R157, 0x8880, RZ ;  /* 0x000088809d597816 */ /* 0x008fca00000000ff */
[----:B------:R-:W-:-:S07]  /*3630*/  IMAD R22, R89, R156, RZ ;  /* 0x0000009c59167224 */ /* 0x000fce00078e02ff */
.L_x_93:
[----:B------:R-:W-:Y:S05]  /*3640*/  BSYNC B1 ;  /* 0x0000000000017941 */ /* 0x000fea0003800000 */
.L_x_92:
[----:B------:R-:W-:Y:S01]  /*3650*/  @!P5 IMAD R117, R117, R155, R22 ;  /* 0x0000009b7575d224 */ /* 0x000fe200078e0216 */
[----:B------:R-:W-:Y:S04]  /*3660*/  BSSY B1, `(.L_x_94) ;  /* 0x0000006000017945 */ /* 0x000fe80003800000 */
[----:B------:R0:W-:Y:S01]  /*3670*/  @!P5 STG.E.U8 desc[UR36][R160.64+0x39], R117 ;  /* 0x00003975a000d986 */ /* 0x0001e2000c101124 */
[----:B------:R-:W-:Y:S05]  /*3680*/  @P2 BRA `(.L_x_95) ;  /* 0x00000000000c2947 */ /* 0x000fea0003800000 */
[----:B--2---:R-:W3:Y:S02]  /*3690*/  LDG.E.U8 R157, desc[UR36][R166.64+0x38] ;  /* 0x00003824a69d7981 */ /* 0x004ee4000c1e1100 */
[----:B---3--:R-:W-:-:S05]  /*36a0*/  PRMT R89, R157, 0x8880, RZ ;  /* 0x000088809d597816 */ /* 0x008fca00000000ff */
[----:B------:R-:W-:-:S07]  /*36b0*/  IMAD R22, R89, R156, RZ ;  /* 0x0000009c59167224 */ /* 0x000fce00078e02ff */
.L_x_95:
[----:B------:R-:W-:Y:S05]  /*36c0*/  BSYNC B1 ;  /* 0x0000000000017941 */ /* 0x000fea0003800000 */
.L_x_94:
        /* <DEDUP_REMOVED lines=11> */
.L_x_97:
[----:B------:R-:W-:Y:S05]  /*3780*/  BSYNC B1 ;  /* 0x0000000000017941 */ /* 0x000fea0003800000 */
.L_x_96:
[----:B------:R-:W-:Y:S01]  /*3790*/  @!P4 IMAD R119, R119, R155, R22 ;  /* 0x0000009b7777c224 */ /* 0x000fe200078e0216 */
[----:B------:R-:W-:Y:S04]  /*37a0*/  BSSY B1, `(.L_x_98) ;  /* 0x0000006000017945 */ /* 0x000fe80003800000 */
[----:B------:R0:W-:Y:S01]  /*37b0*/  @!P4 STG.E.U8 desc[UR36][R8.64+0x39], R119 ;  /* 0x000039770800c986 */ /* 0x0001e2000c101124 */
[----:B------:R-:W-:Y:S05]  /*37c0*/  @P3 BRA `(.L_x_99) ;  /* 0x00000000000c3947 */ /* 0x000fea0003800000 */
[----:B--2---:R-:W3:Y:S02]  /*37d0*/  LDG.E.U8 R157, desc[UR36][R162.64+0x40] ;  /* 0x00004024a29d7981 */ /* 0x004ee4000c1e1100 */
[----:B---3--:R-:W-:-:S05]  /*37e0*/  PRMT R89, R157, 0x8880, RZ ;  /* 0x000088809d597816 */ /* 0x008fca00000000ff */
[----:B------:R-:W-:-:S07]  /*37f0*/  IMAD R22, R89, R156, RZ ;  /* 0x0000009c59167224 */ /* 0x000fce00078e02ff */
.L_x_99:
[----:B------:R-:W-:Y:S05]  /*3800*/  BSYNC B1 ;  /* 0x0000000000017941 */ /* 0x000fea0003800000 */
.L_x_98:
[----:B---3--:R-:W-:Y:S01]  /*3810*/  @!P3 IMAD R89, R120, R155, R22 ;  /* 0x0000009b7859b224 */ /* 0x008fe200078e0216 */
[----:B------:R-:W-:Y:S04]  /*3820*/  BSSY B1, `(.L_x_100) ;  /* 0x0000006000017945 */ /* 0x000fe80003800000 */
[----:B------:R3:W-:Y:S01]  /*3830*/  @!P3 STG.E.U8 desc[UR36][R160.64+0x40], R89 ;  /* 0x00004059a000b986 */ /* 0x0007e2000c101124 */
[----:B------:R-:W-:Y:S05]  /*3840*/  @P5 BRA `(.L_x_101) ;  /* 0x00000000000c5947 */ /* 0x000fea0003800000 */
[----:B--2---:R-:W3:Y:S02]  /*3850*/  LDG.E.U8 R157, desc[UR36][R162.64+0x41] ;  /* 0x00004124a29d7981 */ /* 0x004ee4000c1e1100 */
[----:B---3--:R-:W-:-:S05]  /*3860*/  PRMT R89, R157, 0x8880, RZ ;  /* 0x000088809d597816 */ /* 0x008fca00000000ff */
[----:B------:R-:W-:-:S07]  /*3870*/  IMAD R22, R89, R156, RZ ;  /* 0x0000009c59167224 */ /* 0x000fce00078e02ff */
.L_x_101:
[----:B------:R-:W-:Y:S05]  /*3880*/  BSYNC B1 ;  /* 0x0000000000017941 */ /* 0x000fea0003800000 */
.L_x_100:
[----:B------:R-:W-:Y:S01]  /*3890*/  @!P5 IMAD R121, R121, R155, R22 ;  /* 0x0000009b7979d224 */ /* 0x000fe200078e0216 */
[----:B------:R-:W-:Y:S04]  /*38a0*/  BSSY B1, `(.L_x_102) ;  /* 0x0000006000017945 */ /* 0x000fe80003800000 */
[----:B------:R0:W-:Y:S01]  /*38b0*/  @!P5 STG.E.U8 desc[UR36][R160.64+0x41], R121 ;  /* 0x00004179a000d986 */ /* 0x0001e2000c101124 */
[----:B------:R-:W-:Y:S05]  /*38c0*/  @P2 BRA `(.L_x_103) ;  /* 0x00000000000c2947 */ /* 0x000fea0003800000 */
[----:B--2---:R-:W3:Y:S02]  /*38d0*/  LDG.E.U8 R157, desc[UR36][R166.64+0x40] ;  /* 0x00004024a69d7981 */ /* 0x004ee4000c1e1100 */
[----:B---3--:R-:W-:-:S05]  /*38e0*/  PRMT R89, R157, 0x8880, RZ ;  /* 0x000088809d597816 */ /* 0x008fca00000000ff */
[----:B------:R-:W-:-:S07]  /*38f0*/  IMAD R22, R89, R156, RZ ;  /* 0x0000009c59167224 */ /* 0x000fce00078e02ff */
.L_x_103:
[----:B------:R-:W-:Y:S05]  /*3900*/  BSYNC B1 ;  /* 0x0000000000017941 */ /* 0x000fea0003800000 */
.L_x_102:
        /* <DEDUP_REMOVED lines=11> */
.L_x_105:
[----:B------:R-:W-:Y:S05]  /*39c0*/  BSYNC B1 ;  /* 0x0000000000017941 */ /* 0x000fea0003800000 */
.L_x_104:
[----:B------:R-:W-:Y:S01]  /*39d0*/  @!P4 IMAD R123, R123, R155, R22 ;  /* 0x0000009b7b7bc224 */ /* 0x000fe200078e0216 */
[----:B------:R-:W-:Y:S04]  /*39e0*/  BSSY B1, `(.L_x_106) ;  /* 0x0000006000017945 */ /* 0x000fe80003800000 */
[----:B------:R0:W-:Y:S01]  /*39f0*/  @!P4 STG.E.U8 desc[UR36][R8.64+0x41], R123 ;  /* 0x0000417b0800c986 */ /* 0x0001e2000c101124 */
[----:B------:R-:W-:Y:S05]  /*3a00*/  @P3 BRA `(.L_x_107) ;  /* 0x00000000000c3947 */ /* 0x000fea0003800000 */
[----:B--2---:R-:W3:Y:S02]  /*3a10*/  LDG.E.U8 R157, desc[UR36][R162.64+0x48] ;  /* 0x00004824a29d7981 */ /* 0x004ee4000c1e1100 */
[----:B---3--:R-:W-:-:S05]  /*3a20*/  PRMT R89, R157, 0x8880, RZ ;  /* 0x000088809d597816 */ /* 0x008fca00000000ff */
[----:B------:R-:W-:-:S07]  /*3a30*/  IMAD R22, R89, R156, RZ ;  /* 0x0000009c59167224 */ /* 0x000fce00078e02ff */
.L_x_107:
[----:B------:R-:W-:Y:S05]  /*3a40*/  BSYNC B1 ;  /* 0x0000000000017941 */ /* 0x000fea0003800000 */
.L_x_106:
[----:B---3--:R-:W-:Y:S01]  /*3a50*/  @!P3 IMAD R89, R124, R155, R22 ;  /* 0x0000009b7c59b224 */ /* 0x008fe200078e0216 */
[----:B------:R-:W-:Y:S04]  /*3a60*/  BSSY B1, `(.L_x_108) ;  /* 0x0000006000017945 */ /* 0x000fe80003800000 */
[----:B------:R3:W-:Y:S01]  /*3a70*/  @!P3 STG.E.U8 desc[UR36][R160.64+0x48], R89 ;  /* 0x00004859a000b986 */ /* 0x0007e2000c101124 */
[----:B------:R-:W-:Y:S05]  /*3a80*/  @P5 BRA `(.L_x_109) ;  /* 0x00000000000c5947 */ /* 0x000fea0003800000 */
[----:B--2---:R-:W3:Y:S02]  /*3a90*/  LDG.E.U8 R157, desc[UR36][R162.64+0x49] ;  /* 0x00004924a29d7981 */ /* 0x004ee4000c1e1100 */
[----:B---3--:R-:W-:-:S05]  /*3aa0*/  PRMT R89, R157, 0x8880, RZ ;  /* 0x000088809d597816 */ /* 0x008fca00000000ff */
[----:B------:R-:W-:-:S07]  /*3ab0*/  IMAD R22, R89, R156, RZ ;  /* 0x0000009c59167224 */ /* 0x000fce00078e02ff */
.L_x_109:
[----:B------:R-:W-:Y:S05]  /*3ac0*/  BSYNC B1 ;  /* 0x0000000000017941 */ /* 0x000fea0003800000 */
.L_x_108:
[----:B------:R-:W-:Y:S01]  /*3ad0*/  @!P5 IMAD R125, R125, R155, R22 ;  /* 0x0000009b7d7dd224 */ /* 0x000fe200078e0216 */
[----:B------:R-:W-:Y:S04]  /*3ae0*/  BSSY B1, `(.L_x_110) ;  /* 0x0000006000017945 */ /* 0x000fe80003800000 */
[----:B------:R0:W-:Y:S01]  /*3af0*/  @!P5 STG.E.U8 desc[UR36][R160.64+0x49], R125 ;  /* 0x0000497da000d986 */ /* 0x0001e2000c101124 */
[----:B------:R-:W-:Y:S05]  /*3b00*/  @P2 BRA `(.L_x_111) ;  /* 0x00000000000c2947 */ /* 0x000fea0003800000 */
[----:B--2---:R-:W3:Y:S02]  /*3b10*/  LDG.E.U8 R157, desc[UR36][R166.64+0x48] ;  /* 0x00004824a69d7981 */ /* 0x004ee4000c1e1100 */
[----:B---3--:R-:W-:-:S05]  /*3b20*/  PRMT R89, R157, 0x8880, RZ ;  /* 0x000088809d597816 */ /* 0x008fca00000000ff */
[----:B------:R-:W-:-:S07]  /*3b30*/  IMAD R22, R89, R156, RZ ;  /* 0x0000009c59167224 */ /* 0x000fce00078e02ff */
.L_x_111:
[----:B------:R-:W-:Y:S05]  /*3b40*/  BSYNC B1 ;  /* 0x0000000000017941 */ /* 0x000fea0003800000 */
.L_x_110:
        /* <DEDUP_REMOVED lines=11> */
.L_x_113:
[----:B------:R-:W-:Y:S05]  /*3c00*/  BSYNC B1 ;  /* 0x0000000000017941 */ /* 0x000fea0003800000 */
.L_x_112:
[----:B------:R-:W-:Y:S01]  /*3c10*/  @!P4 IMAD R127, R127, R155, R22 ;  /* 0x0000009b7f7fc224 */ /* 0x000fe200078e0216 */
[----:B------:R-:W-:Y:S04]  /*3c20*/  BSSY B1, `(.L_x_114) ;  /* 0x0000006000017945 */ /* 0x000fe80003800000 */
[----:B------:R0:W-:Y:S01]  /*3c30*/  @!P4 STG.E.U8 desc[UR36][R8.64+0x49], R127 ;  /* 0x0000497f0800c986 */ /* 0x0001e2000c101124 */
[----:B------:R-:W-:Y:S05]  /*3c40*/  @P3 BRA `(.L_x_115) ;  /* 0x00000000000c3947 */ /* 0x000fea0003800000 */
[----:B--2---:R-:W3:Y:S02]  /*3c50*/  LDG.E.U8 R157, desc[UR36][R162.64+0x50] ;  /* 0x00005024a29d7981 */ /* 0x004ee4000c1e1100 */
[----:B---3--:R-:W-:-:S05]  /*3c60*/  PRMT R89, R157, 0x8880, RZ ;  /* 0x000088809d597816 */ /* 0x008fca00000000ff */
[----:B------:R-:W-:-:S07]  /*3c70*/  IMAD R22, R89, R156, RZ ;  /* 0x0000009c59167224 */ /* 0x000fce00078e02ff */
.L_x_115:
[----:B------:R-:W-:Y:S05]  /*3c80*/  BSYNC B1 ;  /* 0x0000000000017941 */ /* 0x000fea0003800000 */
.L_x_114:
[----:B---3--:R-:W-:Y:S01]  /*3c90*/  @!P3 IMAD R89, R128, R155, R22 ;  /* 0x0000009b8059b224 */ /* 0x008fe200078e0216 */
[----:B------:R-:W-:Y:S04]  /*3ca0*/  BSSY B1, `(.L_x_116) ;  /* 0x0000006000017945 */ /* 0x000fe80003800000 */
[----:B------:R3:W-:Y:S01]  /*3cb0*/  @!P3 STG.E.U8 desc[UR36][R160.64+0x50], R89 ;  /* 0x00005059a000b986 */ /* 0x0007e2000c101124 */
[----:B------:R-:W-:Y:S05]  /*3cc0*/  @P5 BRA `(.L_x_117) ;  /* 0x00000000000c5947 */ /* 0x000fea0003800000 */
[----:B--2---:R-:W3:Y:S02]  /*3cd0*/  LDG.E.U8 R157, desc[UR36][R162.64+0x51] ;  /* 0x00005124a29d7981 */ /* 0x004ee4000c1e1100 */
[----:B---3--:R-:W-:-:S05]  /*3ce0*/  PRMT R89, R157, 0x8880, RZ ;  /* 0x000088809d597816 */ /* 0x008fca00000000ff */
[----:B------:R-:W-:-:S07]  /*3cf0*/  IMAD R22, R89, R156, RZ ;  /* 0x0000009c59167224 */ /* 0x000fce00078e02ff */
.L_x_117:
[----:B------:R-:W-:Y:S05]  /*3d00*/  BSYNC B1 ;  /* 0x0000000000017941 */ /* 0x000fea0003800000 */
.L_x_116:
[----:B------:R-:W-:Y:S01]  /*3d10*/  @!P5 IMAD R129, R129, R155, R22 ;  /* 0x0000009b8181d224 */ /* 0x000fe200078e0216 */
[----:B------:R-:W-:Y:S04]  /*3d20*/  BSSY B1, `(.L_x_118) ;  /* 0x0000006000017945 */ /* 0x000fe80003800000 */
[----:B------:R0:W-:Y:S01]  /*3d30*/  @!P5 STG.E.U8 desc[UR36][R160.64+0x51], R129 ;  /* 0x00005181a000d986 */ /* 0x0001e2000c101124 */
[----:B------:R-:W-:Y:S05]  /*3d40*/  @P2 BRA `(.L_x_119) ;  /* 0x00000000000c2947 */ /* 0x000fea0003800000 */
[----:B--2---:R-:W3:Y:S02]  /*3d50*/  LDG.E.U8 R157, desc[UR36][R166.64+0x50] ;  /* 0x00005024a69d7981 */ /* 0x004ee4000c1e1100 */
[----:B---3--:R-:W-:-:S05]  /*3d60*/  PRMT R89, R157, 0x8880, RZ ;  /* 0x000088809d597816 */ /* 0x008fca00000000ff */
[----:B------:R-:W-:-:S07]  /*3d70*/  IMAD R22, R89, R156, RZ ;  /* 0x0000009c59167224 */ /* 0x000fce00078e02ff */
.L_x_119:
[----:B------:R-:W-:Y:S05]  /*3d80*/  BSYNC B1 ;  /* 0x0000000000017941 */ /* 0x000fea0003800000 */
.L_x_118:
        /* <DEDUP_REMOVED lines=11> */
.L_x_121:
[----:B------:R-:W-:Y:S05]  /*3e40*/  BSYNC B1 ;  /* 0x0000000000017941 */ /* 0x000fea0003800000 */
.L_x_120:
[----:B------:R-:W-:Y:S01]  /*3e50*/  @!P4 IMAD R131, R131, R155, R22 ;  /* 0x0000009b8383c224 */ /* 0x000fe200078e0216 */
[----:B------:R-:W-:Y:S04]  /*3e60*/  BSSY B1, `(.L_x_122) ;  /* 0x0000006000017945 */ /* 0x000fe80003800000 */
[----:B------:R0:W-:Y:S01]  /*3e70*/  @!P4 STG.E.U8 desc[UR36][R8.64+0x51], R131 ;  /* 0x000051830800c986 */ /* 0x0001e2000c101124 */
[----:B------:R-:W-:Y:S05]  /*3e80*/  @P3 BRA `(.L_x_123) ;  /* 0x00000000000c3947 */ /* 0x000fea0003800000 */
[----:B--2---:R-:W3:Y:S02]  /*3e90*/  LDG.E.U8 R157, desc[UR36][R162.64+0x58] ;  /* 0x00005824a29d7981 */ /* 0x004ee4000c1e1100 */
[----:B---3--:R-:W-:-:S05]  /*3ea0*/  PRMT R89, R157, 0x8880, RZ ;  /* 0x000088809d597816 */ /* 0x008fca00000000ff */
[----:B------:R-:W-:-:S07]  /*3eb0*/  IMAD R22, R89, R156, RZ ;  /* 0x0000009c59167224 */ /* 0x000fce00078e02ff */
.L_x_123:
[----:B------:R-:W-:Y:S05]  /*3ec0*/  BSYNC B1 ;  /* 0x0000000000017941 */ /* 0x000fea0003800000 */
.L_x_122:
[----:B---3--:R-:W-:Y:S01]  /*3ed0*/  @!P3 IMAD R89, R132, R155, R22 ;  /* 0x0000009b8459b224 */ /* 0x008fe200078e0216 */
[----:B------:R-:W-:Y:S04]  /*3ee0*/  BSSY B1, `(.L_x_124) ;  /* 0x0000006000017945 */ /* 0x000fe80003800000 */
[----:B------:R3:W-:Y:S01]  /*3ef0*/  @!P3 STG.E.U8 desc[UR36][R160.64+0x58], R89 ;  /* 0x00005859a000b986 */ /* 0x0007e2000c101124 */
[----:B------:R-:W-:Y:S05]  /*3f00*/  @P5 BRA `(.L_x_125) ;  /* 0x00000000000c5947 */ /* 0x000fea0003800000 */
[----:B--2---:R-:W3:Y:S02]  /*3f10*/  LDG.E.U8 R157, desc[UR36][R162.64+0x59] ;  /* 0x00005924a29d7981 */ /* 0x004ee4000c1e1100 */
[----:B---3--:R-:W-:-:S05]  /*3f20*/  PRMT R89, R157, 0x8880, RZ ;  /* 0x000088809d597816 */ /* 0x008fca00000000ff */
[----:B------:R-:W-:-:S07]  /*3f30*/  IMAD R22, R89, R156, RZ ;  /* 0x0000009c59167224 */ /* 0x000fce00078e02ff */
.L_x_125:
[----:B------:R-:W-:Y:S05]  /*3f40*/  BSYNC B1 ;  /* 0x0000000000017941 */ /* 0x000fea0003800000 */
.L_x_124:
[----:B------:R-:W-:Y:S01]  /*3f50*/  @!P5 IMAD R133, R133, R155, R22 ;  /* 0x0000009b8585d224 */ /* 0x000fe200078e0216 */
[----:B------:R-:W-:Y:S04]  /*3f60*/  BSSY B1, `(.L_x_126) ;  /* 0x0000006000017945 */ /* 0x000fe80003800000 */
[----:B------:R0:W-:Y:S01]  /*3f70*/  @!P5 STG.E.U8 desc[UR36][R160.64+0x59], R133 ;  /* 0x00005985a000d986 */ /* 0x0001e2000c101124 */
[----:B------:R-:W-:Y:S05]  /*3f80*/  @P2 BRA `(.L_x_127) ;  /* 0x00000000000c2947 */ /* 0x000fea0003800000 */
[----:B--2---:R-:W3:Y:S02]  /*3f90*/  LDG.E.U8 R157, desc[UR36][R166.64+0x58] ;  /* 0x00005824a69d7981 */ /* 0x004ee4000c1e1100 */
[----:B---3--:R-:W-:-:S05]  /*3fa0*/  PRMT R89, R157, 0x8880, RZ ;  /* 0x000088809d597816 */ /* 0x008fca00000000ff */
[----:B------:R-:W-:-:S07]  /*3fb0*/  IMAD R22, R89, R156, RZ ;  /* 0x0000009c59167224 */ /* 0x000fce00078e02ff */
.L_x_127:
[----:B------:R-:W-:Y:S05]  /*3fc0*/  BSYNC B1 ;  /* 0x0000000000017941 */ /* 0x000fea0003800000 */
.L_x_126:
        /* <DEDUP_REMOVED lines=11> */
.L_x_129:
[----:B------:R-:W-:Y:S05]  /*4080*/  BSYNC B1 ;  /* 0x0000000000017941 */ /* 0x000fea0003800000 */
.L_x_128:
[----:B------:R-:W-:Y:S01]  /*4090*/  @!P4 IMAD R135, R135, R155, R22 ;  /* 0x0000009b8787c224 */ /* 0x000fe200078e0216 */
[----:B------:R-:W-:Y:S04]  /*40a0*/  BSSY B1, `(.L_x_130) ;  /* 0x0000006000017945 */ /* 0x000fe80003800000 */
[----:B------:R0:W-:Y:S01]  /*40b0*/  @!P4 STG.E.U8 desc[UR36][R8.64+0x59], R135 ;  /* 0x000059870800c986 */ /* 0x0001e2000c101124 */
[----:B------:R-:W-:Y:S05]  /*40c0*/  @P3 BRA `(.L_x_131) ;  /* 0x00000000000c3947 */ /* 0x000fea0003800000 */
[----:B--2---:R-:W3:Y:S02]  /*40d0*/  LDG.E.U8 R157, desc[UR36][R162.64+0x60] ;  /* 0x00006024a29d7981 */ /* 0x004ee4000c1e1100 */
[----:B---3--:R-:W-:-:S05]  /*40e0*/  PRMT R89, R157, 0x8880, RZ ;  /* 0x000088809d597816 */ /* 0x008fca00000000ff */
[----:B------:R-:W-:-:S07]  /*40f0*/  IMAD R22, R89, R156, RZ ;  /* 0x0000009c59167224 */ /* 0x000fce00078e02ff */
.L_x_131:
[----:B------:R-:W-:Y:S05]  /*4100*/  BSYNC B1 ;  /* 0x0000000000017941 */ /* 0x000fea0003800000 */
.L_x_130:
[----:B---3--:R-:W-:Y:S01]  /*4110*/  @!P3 IMAD R89, R136, R155, R22 ;  /* 0x0000009b8859b224 */ /* 0x008fe200078e0216 */
[----:B------:R-:W-:Y:S04]  /*4120*/  BSSY B1, `(.L_x_132) ;  /* 0x0000006000017945 */ /* 0x000fe80003800000 */
[----:B------:R3:W-:Y:S01]  /*4130*/  @!P3 STG.E.U8 desc[UR36][R160.64+0x60], R89 ;  /* 0x00006059a000b986 */ /* 0x0007e2000c101124 */
[----:B------:R-:W-:Y:S05]  /*4140*/  @P5 BRA `(.L_x_133) ;  /* 0x00000000000c5947 */ /* 0x000fea0003800000 */
[----:B--2---:R-:W3:Y:S02]  /*4150*/  LDG.E.U8 R157, desc[UR36][R162.64+0x61] ;  /* 0x00006124a29d7981 */ /* 0x004ee4000c1e1100 */
[----:B---3--:R-:W-:-:S05]  /*4160*/  PRMT R89, R157, 0x8880, RZ ;  /* 0x000088809d597816 */ /* 0x008fca00000000ff */
[----:B------:R-:W-:-:S07]  /*4170*/  IMAD R22, R89, R156, RZ ;  /* 0x0000009c59167224 */ /* 0x000fce00078e02ff */
.L_x_133:
[----:B------:R-:W-:Y:S05]  /*4180*/  BSYNC B1 ;  /* 0x0000000000017941 */ /* 0x000fea0003800000 */
.L_x_132:
[----:B------:R-:W-:Y:S01]  /*4190*/  @!P5 IMAD R137, R137, R155, R22 ;  /* 0x0000009b8989d224 */ /* 0x000fe200078e0216 */
[----:B------:R-:W-:Y:S04]  /*41a0*/  BSSY B1, `(.L_x_134) ;  /* 0x0000006000017945 */ /* 0x000fe80003800000 */
[----:B------:R0:W-:Y:S01]  /*41b0*/  @!P5 STG.E.U8 desc[UR36][R160.64+0x61], R137 ;  /* 0x00006189a000d986 */ /* 0x0001e2000c101124 */
[----:B------:R-:W-:Y:S05]  /*41c0*/  @P2 BRA `(.L_x_135) ;  /* 0x00000000000c2947 */ /* 0x000fea0003800000 */
[----:B--2---:R-:W3:Y:S02]  /*41d0*/  LDG.E.U8 R157, desc[UR36][R166.64+0x60] ;  /* 0x00006024a69d7981 */ /* 0x004ee4000c1e1100 */
[----:B---3--:R-:W-:-:S05]  /*41e0*/  PRMT R89, R157, 0x8880, RZ ;  /* 0x000088809d597816 */ /* 0x008fca00000000ff */
[----:B------:R-:W-:-:S07]  /*41f0*/  IMAD R22, R89, R156, RZ ;  /* 0x0000009c59167224 */ /* 0x000fce00078e02ff */
.L_x_135:
[----:B------:R-:W-:Y:S05]  /*4200*/  BSYNC B1 ;  /* 0x0000000000017941 */ /* 0x000fea0003800000 */
.L_x_134:
        /* <DEDUP_REMOVED lines=11> */
.L_x_137:
[----:B------:R-:W-:Y:S05]  /*42c0*/  BSYNC B1 ;  /* 0x0000000000017941 */ /* 0x000fea0003800000 */
.L_x_136:
[----:B------:R-:W-:Y:S01]  /*42d0*/  @!P4 IMAD R139, R139, R155, R22 ;  /* 0x0000009b8b8bc224 */ /* 0x000fe200078e0216 */
[----:B------:R-:W-:Y:S04]  /*42e0*/  BSSY B1, `(.L_x_138) ;  /* 0x0000006000017945 */ /* 0x000fe80003800000 */
[----:B------:R0:W-:Y:S01]  /*42f0*/  @!P4 STG.E.U8 desc[UR36][R8.64+0x61], R139 ;  /* 0x0000618b0800c986 */ /* 0x0001e2000c101124 */
[----:B------:R-:W-:Y:S05]  /*4300*/  @P3 BRA `(.L_x_139) ;  /* 0x00000000000c3947 */ /* 0x000fea0003800000 */
[----:B--2---:R-:W3:Y:S02]  /*4310*/  LDG.E.U8 R157, desc[UR36][R162.64+0x68] ;  /* 0x00006824a29d7981 */ /* 0x004ee4000c1e1100 */
[----:B---3--:R-:W-:-:S05]  /*4320*/  PRMT R89, R157, 0x8880, RZ ;  /* 0x000088809d597816 */ /* 0x008fca00000000ff */
[----:B------:R-:W-:-:S07]  /*4330*/  IMAD R22, R89, R156, RZ ;  /* 0x0000009c59167224 */ /* 0x000fce00078e02ff */
.L_x_139:
[----:B------:R-:W-:Y:S05]  /*4340*/  BSYNC B1 ;  /* 0x0000000000017941 */ /* 0x000fea0003800000 */
.L_x_138:
[----:B---3--:R-:W-:Y:S01]  /*4350*/  @!P3 IMAD R89, R140, R155, R22 ;  /* 0x0000009b8c59b224 */ /* 0x008fe200078e0216 */
[----:B------:R-:W-:Y:S04]  /*4360*/  BSSY B1, `(.L_x_140) ;  /* 0x0000006000017945 */ /* 0x000fe80003800000 */
[----:B------:R3:W-:Y:S01]  /*4370*/  @!P3 STG.E.U8 desc[UR36][R160.64+0x68], R89 ;  /* 0x00006859a000b986 */ /* 0x0007e2000c101124 */
[----:B------:R-:W-:Y:S05]  /*4380*/  @P5 BRA `(.L_x_141) ;  /* 0x00000000000c5947 */ /* 0x000fea0003800000 */
[----:B--2---:R-:W3:Y:S02]  /*4390*/  LDG.E.U8 R157, desc[UR36][R162.64+0x69] ;  /* 0x00006924a29d7981 */ /* 0x004ee4000c1e1100 */
[----:B---3--:R-:W-:-:S05]  /*43a0*/  PRMT R89, R157, 0x8880, RZ ;  /* 0x000088809d597816 */ /* 0x008fca00000000ff */
[----:B------:R-:W-:-:S07]  /*43b0*/  IMAD R22, R89, R156, RZ ;  /* 0x0000009c59167224 */ /* 0x000fce00078e02ff */
.L_x_141:
[----:B------:R-:W-:Y:S05]  /*43c0*/  BSYNC B1 ;  /* 0x0000000000017941 */ /* 0x000fea0003800000 */
.L_x_140:
[----:B------:R-:W-:Y:S01]  /*43d0*/  @!P5 IMAD R141, R141, R155, R22 ;  /* 0x0000009b8d8dd224 */ /* 0x000fe200078e0216 */
[----:B------:R-:W-:Y:S04]  /*43e0*/  BSSY B1, `(.L_x_142) ;  /* 0x0000006000017945 */ /* 0x000fe80003800000 */
[----:B------:R0:W-:Y:S01]  /*43f0*/  @!P5 STG.E.U8 desc[UR36][R160.64+0x69], R141 ;  /* 0x0000698da000d986 */ /* 0x0001e2000c101124 */
[----:B------:R-:W-:Y:S05]  /*4400*/  @P2 BRA `(.L_x_143) ;  /* 0x00000000000c2947 */ /* 0x000fea0003800000 */
[----:B--2---:R-:W3:Y:S02]  /*4410*/  LDG.E.U8 R157, desc[UR36][R166.64+0x68] ;  /* 0x00006824a69d7981 */ /* 0x004ee4000c1e1100 */
[----:B---3--:R-:W-:-:S05]  /*4420*/  PRMT R89, R157, 0x8880, RZ ;  /* 0x000088809d597816 */ /* 0x008fca00000000ff */
[----:B------:R-:W-:-:S07]  /*4430*/  IMAD R22, R89, R156, RZ ;  /* 0x0000009c59167224 */ /* 0x000fce00078e02ff */
.L_x_143:
[----:B------:R-:W-:Y:S05]  /*4440*/  BSYNC B1 ;  /* 0x0000000000017941 */ /* 0x000fea0003800000 */
.L_x_142:
        /* <DEDUP_REMOVED lines=11> */
.L_x_145:
[----:B------:R-:W-:Y:S05]  /*4500*/  BSYNC B1 ;  /* 0x0000000000017941 */ /* 0x000fea0003800000 */
.L_x_144:
[----:B------:R-:W-:Y:S01]  /*4510*/  @!P4 IMAD R143, R143, R155, R22 ;  /* 0x0000009b8f8fc224 */ /* 0x000fe200078e0216 */
[----:B------:R-:W-:Y:S04]  /*4520*/  BSSY B1, `(.L_x_146) ;  /* 0x0000006000017945 */ /* 0x000fe80003800000 */
[----:B------:R0:W-:Y:S01]  /*4530*/  @!P4 STG.E.U8 desc[UR36][R8.64+0x69], R143 ;  /* 0x0000698f0800c986 */ /* 0x0001e2000c101124 */
[----:B------:R-:W-:Y:S05]  /*4540*/  @P3 BRA `(.L_x_147) ;  /* 0x00000000000c3947 */ /* 0x000fea0003800000 */
[----:B--2---:R-:W3:Y:S02]  /*4550*/  LDG.E.U8 R157, desc[UR36][R162.64+0x70] ;  /* 0x00007024a29d7981 */ /* 0x004ee4000c1e1100 */
[----:B---3--:R-:W-:-:S05]  /*4560*/  PRMT R89, R157, 0x8880, RZ ;  /* 0x000088809d597816 */ /* 0x008fca00000000ff */
[----:B------:R-:W-:-:S07]  /*4570*/  IMAD R22, R89, R156, RZ ;  /* 0x0000009c59167224 */ /* 0x000fce00078e02ff */
.L_x_147:
[----:B------:R-:W-:Y:S05]  /*4580*/  BSYNC B1 ;  /* 0x0000000000017941 */ /* 0x000fea0003800000 */
.L_x_146:
[----:B---3--:R-:W-:Y:S01]  /*4590*/  @!P3 IMAD R89, R144, R155, R22 ;  /* 0x0000009b9059b224 */ /* 0x008fe200078e0216 */
[----:B------:R-:W-:Y:S04]  /*45a0*/  BSSY B1, `(.L_x_148) ;  /* 0x0000006000017945 */ /* 0x000fe80003800000 */
[----:B------:R3:W-:Y:S01]  /*45b0*/  @!P3 STG.E.U8 desc[UR36][R160.64+0x70], R89 ;  /* 0x00007059a000b986 */ /* 0x0007e2000c101124 */
[----:B------:R-:W-:Y:S05]  /*45c0*/  @P5 BRA `(.L_x_149) ;  /* 0x00000000000c5947 */ /* 0x000fea0003800000 */
[----:B--2---:R-:W3:Y:S02]  /*45d0*/  LDG.E.U8 R157, desc[UR36][R162.64+0x71] ;  /* 0x00007124a29d7981 */ /* 0x004ee4000c1e1100 */
[----:B---3--:R-:W-:-:S05]  /*45e0*/  PRMT R89, R157, 0x8880, RZ ;  /* 0x000088809d597816 */ /* 0x008fca00000000ff */
[----:B------:R-:W-:-:S07]  /*45f0*/  IMAD R22, R89, R156, RZ ;  /* 0x0000009c59167224 */ /* 0x000fce00078e02ff */
.L_x_149:
[----:B------:R-:W-:Y:S05]  /*4600*/  BSYNC B1 ;  /* 0x0000000000017941 */ /* 0x000fea0003800000 */
.L_x_148:
[----:B------:R-:W-:Y:S01]  /*4610*/  @!P5 IMAD R145, R145, R155, R22 ;  /* 0x0000009b9191d224 */ /* 0x000fe200078e0216 */
[----:B------:R-:W-:Y:S04]  /*4620*/  BSSY B1, `(.L_x_150) ;  /* 0x0000006000017945 */ /* 0x000fe80003800000 */
[----:B------:R0:W-:Y:S01]  /*4630*/  @!P5 STG.E.U8 desc[UR36][R160.64+0x71], R145 ;  /* 0x00007191a000d986 */ /* 0x0001e2000c101124 */
[----:B------:R-:W-:Y:S05]  /*4640*/  @P2 BRA `(.L_x_151) ;  /* 0x00000000000c2947 */ /* 0x000fea0003800000 */
[----:B--2---:R-:W3:Y:S02]  /*4650*/  LDG.E.U8 R157, desc[UR36][R166.64+0x70] ;  /* 0x00007024a69d7981 */ /* 0x004ee4000c1e1100 */
[----:B---3--:R-:W-:-:S05]  /*4660*/  PRMT R89, R157, 0x8880, RZ ;  /* 0x000088809d597816 */ /* 0x008fca00000000ff */
[----:B------:R-:W-:-:S07]  /*4670*/  IMAD R22, R89, R156, RZ ;  /* 0x0000009c59167224 */ /* 0x000fce00078e02ff */
.L_x_151:
[----:B------:R-:W-:Y:S05]  /*4680*/  BSYNC B1 ;  /* 0x0000000000017941 */ /* 0x000fea0003800000 */
.L_x_150:
[C---:B------:R-:W-:Y:S01]  /*4690*/  ISETP.LT.OR P4, PT, R3.reuse, 0x72, !P1 ;  /* 0x000000720300780c */ /* 0x040fe20004f81670 */
[----:B---3--:R-:W-:Y:S01]  /*46a0*/  @!P2 IMAD R89, R146, R155, R22 ;  /* 0x0000009b9259a224 */ /* 0x008fe200078e0216 */
[----:B------:R-:W-:Y:S01]  /*46b0*/  BSSY B1, `(.L_x_152) ;  /* 0x000000b000017945 */ /* 0x000fe20003800000 */
[----:B------:R-:W-:Y:S02]  /*46c0*/  ISETP.LT.OR P3, PT, R3, 0x79, !P0 ;  /* 0x000000790300780c */ /* 0x000fe40004761670 */
[----:B------:R-:W-:Y:S01]  /*46d0*/  IADD3 R153, P5, R153, 0x80, RZ ;  /* 0x0000008099997810 */ /* 0x000fe20007fbe0ff */
[----:B------:R3:W-:Y:S01]  /*46e0*/  @!P2 STG.E.U8 desc[UR36][R8.64+0x70], R89 ;  /* 0x000070590800a986 */ /* 0x0007e2000c101124 */
[C---:B------:R-:W-:Y:S02]  /*46f0*/  ISETP.LT.OR P2, PT, R3.reuse, 0x79, !P1 ;  /* 0x000000790300780c */ /* 0x040fe40004f41670 */
[C---:B------:R-:W-:Y:S02]  /*4700*/  ISETP.LT.OR P0, PT, R3.reuse, 0x7a, !P0 ;  /* 0x0000007a0300780c */ /* 0x040fe40004701670 */
[----:B------:R-:W-:-:S02]  /*4710*/  ISETP.LT.OR P1, PT, R3, 0x7a, !P1 ;  /* 0x0000007a0300780c */ /* 0x000fc40004f21670 */
[----:B------:R-:W-:Y:S11]  /*4720*/  @P4 BRA `(.L_x_153) ;  /* 0x00000000000c4947 */ /* 0x000ff60003800000 */
[----:B--2---:R-:W3:Y:S02]  /*4730*/  LDG.E.U8 R157, desc[UR36][R166.64+0x71] ;  /* 0x00007124a69d7981 */ /* 0x004ee4000c1e1100 */
[----:B---3--:R-:W-:-:S05]  /*4740*/  PRMT R89, R157, 0x8880, RZ ;  /* 0x000088809d597816 */ /* 0x008fca00000000ff */
[----:B------:R-:W-:-:S07]  /*4750*/  IMAD R22, R89, R156, RZ ;  /* 0x0000009c59167224 */ /* 0x000fce00078e02ff */
.L_x_153:
[----:B------:R-:W-:Y:S05]  /*4760*/  BSYNC B1 ;  /* 0x0000000000017941 */ /* 0x000fea0003800000 */
.L_x_152:
[----:B------:R-:W-:Y:S01]  /*4770*/  @!P4 IMAD R147, R147, R155, R22 ;  /* 0x0000009b9393c224 */ /* 0x000fe200078e0216 */
[----:B------:R-:W-:Y:S04]  /*4780*/  BSSY B1, `(.L_x_154) ;  /* 0x0000006000017945 */ /* 0x000fe80003800000 */
[----:B------:R0:W-:Y:S01]  /*4790*/  @!P4 STG.E.U8 desc[UR36][R8.64+0x71], R147 ;  /* 0x000071930800c986 */ /* 0x0001e2000c101124 */
[----:B------:R-:W-:Y:S05]  /*47a0*/  @P3 BRA `(.L_x_155) ;  /* 0x00000000000c3947 */ /* 0x000fea0003800000 */
[----:B--2---:R-:W3:Y:S02]  /*47b0*/  LDG.E.U8 R157, desc[UR36][R162.64+0x78] ;  /* 0x00007824a29d7981 */ /* 0x004ee4000c1e1100 */
[----:B---3--:R-:W-:-:S05]  /*47c0*/  PRMT R89, R157, 0x8880, RZ ;  /* 0x000088809d597816 */ /* 0x008fca00000000ff */
[----:B------:R-:W-:-:S07]  /*47d0*/  IMAD R22, R89, R156, RZ ;  /* 0x0000009c59167224 */ /* 0x000fce00078e02ff */
.L_x_155:
[----:B------:R-:W-:Y:S05]  /*47e0*/  BSYNC B1 ;  /* 0x0000000000017941 */ /* 0x000fea0003800000 */
.L_x_154:
[----:B---3--:R-:W-:Y:S01]  /*47f0*/  @!P3 IMAD R89, R148, R155, R22 ;  /* 0x0000009b9459b224 */ /* 0x008fe200078e0216 */
[----:B------:R-:W-:Y:S01]  /*4800*/  BSSY B1, `(.L_x_156) ;  /* 0x0000007000017945 */ /* 0x000fe20003800000 */
[----:B----4-:R-:W-:-:S03]  /*4810*/  IMAD.X R91, RZ, RZ, R5, P5 ;  /* 0x000000ffff5b7224 */ /* 0x010fc600028e0605 */
[----:B------:R3:W-:Y:S01]  /*4820*/  @!P3 STG.E.U8 desc[UR36][R160.64+0x78], R89 ;  /* 0x00007859a000b986 */ /* 0x0007e2000c101124 */
[----:B------:R-:W-:Y:S05]  /*4830*/  @P0 BRA `(.L_x_157) ;  /* 0x00000000000c0947 */ /* 0x000fea0003800000 */
[----:B--2---:R-:W2:Y:S02]  /*4840*/  LDG.E.U8 R157, desc[UR36][R162.64+0x79] ;  /* 0x00007924a29d7981 */ /* 0x004ea4000c1e1100 */
[----:B--2---:R-:W-:-:S05]  /*4850*/  PRMT R5, R157, 0x8880, RZ ;  /* 0x000088809d057816 */ /* 0x004fca00000000ff */
[----:B------:R-:W-:-:S07]  /*4860*/  IMAD R22, R5, R156, RZ ;  /* 0x0000009c05167224 */ /* 0x000fce00078e02ff */
.L_x_157:
[----:B------:R-:W-:Y:S05]  /*4870*/  BSYNC B1 ;  /* 0x0000000000017941 */ /* 0x000fea0003800000 */
.L_x_156:
[----:B------:R-:W-:Y:S01]  /*4880*/  @!P0 IMAD R149, R149, R155, R22 ;  /* 0x0000009b95958224 */ /* 0x000fe200078e0216 */
[----:B------:R-:W-:Y:S01]  /*4890*/  BSSY B1, `(.L_x_158) ;  /* 0x0000007000017945 */ /* 0x000fe20003800000 */
[----:B------:R-:W-:-:S03]  /*48a0*/  IMAD R4, R91, R158, RZ ;  /* 0x0000009e5b047224 */ /* 0x000fc600078e02ff */
[----:B------:R4:W-:Y:S01]  /*48b0*/  @!P0 STG.E.U8 desc[UR36][R160.64+0x79], R149 ;  /* 0x00007995a0008986 */ /* 0x0009e2000c101124 */
[----:B------:R-:W-:Y:S05]  /*48c0*/  @P2 BRA `(.L_x_159) ;  /* 0x00000000000c2947 */ /* 0x000fea0003800000 */
[----:B--2---:R-:W2:Y:S02]  /*48d0*/  LDG.E.U8 R157, desc[UR36][R166.64+0x78] ;  /* 0x00007824a69d7981 */ /* 0x004ea4000c1e1100 */
[----:B--2---:R-:W-:-:S05]  /*48e0*/  PRMT R5, R157, 0x8880, RZ ;  /* 0x000088809d057816 */ /* 0x004fca00000000ff */
[----:B------:R-:W-:-:S07]  /*48f0*/  IMAD R22, R5, R156, RZ ;  /* 0x0000009c05167224 */ /* 0x000fce00078e02ff */
.L_x_159:
[----:B------:R-:W-:Y:S05]  /*4900*/  BSYNC B1 ;  /* 0x0000000000017941 */ /* 0x000fea0003800000 */
.L_x_158:
[----:B------:R-:W-:Y:S01]  /*4910*/  @!P2 IMAD R5, R150, R155, R22 ;  /* 0x0000009b9605a224 */ /* 0x000fe200078e0216 */
[----:B------:R-:W-:Y:S01]  /*4920*/  BSSY B1, `(.L_x_160) ;  /* 0x0000009000017945 */ /* 0x000fe20003800000 */
[C---:B---3--:R-:W-:Y:S02]  /*4930*/  IMAD R89, R153.reuse, R159, R4 ;  /* 0x0000009f99597224 */ /* 0x048fe400078e0204 */
[CC--:B------:R-:W-:Y:S01]  /*4940*/  IMAD.WIDE.U32 R164, R153.reuse, R158.reuse, R164 ;  /* 0x0000009e99a47225 */ /* 0x0c0fe200078e00a4 */
[----:B------:R3:W-:Y:S03]  /*4950*/  @!P2 STG.E.U8 desc[UR36][R8.64+0x78], R5 ;  /* 0x000078050800a986 */ /* 0x0007e6000c101124 */
[----:B------:R-:W-:Y:S01]  /*4960*/  IMAD.WIDE.U32 R158, R153, R158, R20 ;  /* 0x0000009e999e7225 */ /* 0x000fe200078e0014 */
[----:B------:R-:W-:Y:S06]  /*4970*/  @P1 BRA `(.L_x_161) ;  /* 0x00000000000c1947 */ /* 0x000fec0003800000 */
[----:B--2---:R-:W3:Y:S02]  /*4980*/  LDG.E.U8 R157, desc[UR36][R166.64+0x79] ;  /* 0x00007924a69d7981 */ /* 0x004ee4000c1e1100 */
[----:B---3--:R-:W-:-:S05]  /*4990*/  PRMT R5, R157, 0x8880, RZ ;  /* 0x000088809d057816 */ /* 0x008fca00000000ff */
[----:B------:R-:W-:-:S07]  /*49a0*/  IMAD R22, R5, R156, RZ ;  /* 0x0000009c05167224 */ /* 0x000fce00078e02ff */
.L_x_161:
[----:B------:R-:W-:Y:S05]  /*49b0*/  BSYNC B1 ;  /* 0x0000000000017941 */ /* 0x000fea0003800000 */
.L_x_160:
[----:B------:R-:W-:Y:S01]  /*49c0*/  @!P1 IMAD R151, R151, R155, R22 ;  /* 0x0000009b97979224 */ /* 0x000fe200078e0216 */
[----:B------:R-:W-:Y:S01]  /*49d0*/  ISETP.GE.AND P2, PT, R0, 0x81, PT ;  /* 0x000000810000780c */ /* 0x000fe20003f46270 */
[----:B------:R-:W-:Y:S01]  /*49e0*/  BSSY B1, `(.L_x_162) ;  /* 0x000000c000017945 */ /* 0x000fe20003800000 */
[----:B------:R-:W-:Y:S02]  /*49f0*/  IADD3 R4, P5, R158, R12, RZ ;  /* 0x0000000c9e047210 */ /* 0x000fe40007fbe0ff */
[----:B------:R0:W-:Y:S01]  /*4a00*/  @!P1 STG.E.U8 desc[UR36][R8.64+0x79], R151 ;  /* 0x0000799708009986 */ /* 0x0001e2000c101124 */
[----:B------:R-:W-:Y:S02]  /*4a10*/  ISETP.LT.OR P1, PT, R3, 0x1, !P2 ;  /* 0x000000010300780c */ /* 0x000fe40005721670 */
[----:B---3--:R-:W-:Y:S02]  /*4a20*/  IADD3.X R5, R13, R159, R89, P5, !PT ;  /* 0x0000009f0d057210 */ /* 0x008fe40002ffe459 */
[----:B------:R-:W-:-:S02]  /*4a30*/  ISETP.GE.AND P0, PT, R0, 0x89, PT ;  /* 0x000000890000780c */ /* 0x000fc40003f06270 */
[----:B------:R-:W-:Y:S02]  /*4a40*/  IADD3 R12, P4, P3, R14, R12, R164 ;  /* 0x0000000c0e0c7210 */ /* 0x000fe40007b9e0a4 */
[----:B------:R-:W-:-:S05]  /*4a50*/  ISETP.LT.OR P5, PT, R3, 0x2, !P2 ;  /* 0x000000020300780c */ /* 0x000fca00057a1670 */
[----:B0-----:R-:W-:Y:S08]  /*4a60*/  @P1 BRA `(.L_x_163) ;  /* 0x00000000000c1947 */ /* 0x001ff00003800000 */
[----:B--2---:R-:W2:Y:S02]  /*4a70*/  LDG.E.U8 R157, desc[UR36][R4.64] ;  /* 0x00000024049d7981 */ /* 0x004ea4000c1e1100 */
[----:B--2---:R-:W-:-:S05]  /*4a80*/  PRMT R9, R157, 0x8880, RZ ;  /* 0x000088809d097816 */ /* 0x004fca00000000ff */
[----:B------:R-:W-:-:S07]  /*4a90*/  IMAD R22, R9, R156, RZ ;  /* 0x0000009c09167224 */ /* 0x000fce00078e02ff */
.L_x_163:
[----:B------:R-:W-:Y:S05]  /*4aa0*/  BSYNC B1 ;  /* 0x0000000000017941 */ /* 0x000fea0003800000 */
.L_x_162:
[----:B------:R-:W-:Y:S01]  /*4ab0*/  @!P1 IMAD R9, R24, R155, R22 ;  /* 0x0000009b18099224 */ /* 0x000fe200078e0216 */
[----:B------:R-:W-:Y:S01]  /*4ac0*/  BSSY B1, `(.L_x_164) ;  /* 0x0000007000017945 */ /* 0x000fe20003800000 */
[----:B------:R-:W-:-:S03]  /*4ad0*/  IMAD.IADD R164, R89, 0x1, R165 ;  /* 0x0000000159a47824 */ /* 0x000fc600078e02a5 */
[----:B------:R0:W-:Y:S01]  /*4ae0*/  @!P1 STG.E.U8 desc[UR36][R6.64], R9 ;  /* 0x0000000906009986 */ /* 0x0001e2000c101124 */
[----:B------:R-:W-:Y:S05]  /*4af0*/  @P5 BRA `(.L_x_165) ;  /* 0x00000000000c5947 */ /* 0x000fea0003800000 */
[----:B--2---:R-:W0:Y:S02]  /*4b00*/  LDG.E.U8 R157, desc[UR36][R4.64+0x1] ;  /* 0x00000124049d7981 */ /* 0x004e24000c1e1100 */
[----:B0-----:R-:W-:-:S05]  /*4b10*/  PRMT R9, R157, 0x8880, RZ ;  /* 0x000088809d097816 */ /* 0x001fca00000000ff */
[----:B------:R-:W-:-:S07]  /*4b20*/  IMAD R22, R9, R156, RZ ;  /* 0x0000009c09167224 */ /* 0x000fce00078e02ff */
.L_x_165:
[----:B------:R-:W-:Y:S05]  /*4b30*/  BSYNC B1 ;  /* 0x0000000000017941 */ /* 0x000fea0003800000 */
.L_x_164:
[----:B------:R-:W-:Y:S01]  /*4b40*/  ISETP.LT.OR P1, PT, R3, 0x1, !P0 ;  /* 0x000000010300780c */ /* 0x000fe20004721670 */
[----:B------:R-:W-:Y:S01]  /*4b50*/  @!P5 IMAD R25, R25, R155, R22 ;  /* 0x0000009b1919d224 */ /* 0x000fe200078e0216 */
[----:B------:R-:W-:Y:S01]  /*4b60*/  BSSY B1, `(.L_x_166) ;  /* 0x000000a000017945 */ /* 0x000fe20003800000 */
[----:B------:R-:W-:Y:S02]  /*4b70*/  IADD3.X R13, R21, R13, R164, P4, P3 ;  /* 0x0000000d150d7210 */ /* 0x000fe400027e64a4 */
[C---:B------:R-:W-:Y:S01]  /*4b80*/  ISETP.LT.OR P4, PT, R3.reuse, 0x2, !P0 ;  /* 0x000000020300780c */ /* 0x040fe20004781670 */
[----:B------:R3:W-:Y:S01]  /*4b90*/  @!P5 STG.E.U8 desc[UR36][R6.64+0x1], R25 ;  /* 0x000001190600d986 */ /* 0x0007e2000c101124 */
[C---:B------:R-:W-:Y:S02]  /*4ba0*/  ISETP.LT.OR P5, PT, R3.reuse, 0x9, !P2 ;  /* 0x000000090300780c */ /* 0x040fe400057a1670 */
[----:B------:R-:W-:-:S04]  /*4bb0*/  ISETP.LT.OR P3, PT, R3, 0xa, !P2 ;  /* 0x0000000a0300780c */ /* 0x000fc80005761670 */
[----:B------:R-:W-:Y:S09]  /*4bc0*/  @P1 BRA `(.L_x_167) ;  /* 0x00000000000c1947 */ /* 0x000ff20003800000 */
[----:B--2---:R-:W0:Y:S02]  /*4bd0*/  LDG.E.U8 R157, desc[UR36][R12.64] ;  /* 0x000000240c9d7981 */ /* 0x004e24000c1e1100 */
[----:B0-----:R-:W-:-:S05]  /*4be0*/  PRMT R9, R157, 0x8880, RZ ;  /* 0x000088809d097816 */ /* 0x001fca00000000ff */
[----:B------:R-:W-:-:S07]  /*4bf0*/  IMAD R22, R9, R156, RZ ;  /* 0x0000009c09167224 */ /* 0x000fce00078e02ff */
.L_x_167:
[----:B------:R-:W-:Y:S05]  /*4c00*/  BSYNC B1 ;  /* 0x0000000000017941 */ /* 0x000fea0003800000 */
.L_x_166:
[----:B0-----:R-:W-:Y:S01]  /*4c10*/  @!P1 IMAD R9, R26, R155, R22 ;  /* 0x0000009b1a099224 */ /* 0x001fe200078e0216 */
[----:B------:R-:W-:Y:S04]  /*4c20*/  BSSY B1, `(.L_x_168) ;  /* 0x0000006000017945 */ /* 0x000fe80003800000 */
[----:B------:R0:W-:Y:S01]  /*4c30*/  @!P1 STG.E.U8 desc[UR36][R10.64], R9 ;  /* 0x000000090a009986 */ /* 0x0001e2000c101124 */
[----:B------:R-:W-:Y:S05]  /*4c40*/  @P4 BRA `(.L_x_169) ;  /* 0x00000000000c4947 */ /* 0x000fea0003800000 */
[----:B--2---:R-:W0:Y:S02]  /*4c50*/  LDG.E.U8 R157, desc[UR36][R12.64+0x1] ;  /* 0x000001240c9d7981 */ /* 0x004e24000c1e1100 */
[----:B0-----:R-:W-:-:S05]  /*4c60*/  PRMT R9, R157, 0x8880, RZ ;  /* 0x000088809d097816 */ /* 0x001fca00000000ff */
[----:B------:R-:W-:-:S07]  /*4c70*/  IMAD R22, R9, R156, RZ ;  /* 0x0000009c09167224 */ /* 0x000fce00078e02ff */
.L_x_169:
[----:B------:R-:W-:Y:S05]  /*4c80*/  BSYNC B1 ;  /* 0x0000000000017941 */ /* 0x000fea0003800000 */
.L_x_168:
[----:B------:R-:W-:Y:S01]  /*4c90*/  @!P4 IMAD R27, R27, R155, R22 ;  /* 0x0000009b1b1bc224 */ /* 0x000fe200078e0216 */
[----:B------:R-:W-:Y:S04]  /*4ca0*/  BSSY B1, `(.L_x_170) ;  /* 0x0000006000017945 */ /* 0x000fe80003800000 */
[----:B------:R0:W-:Y:S01]  /*4cb0*/  @!P4 STG.E.U8 desc[UR36][R10.64+0x1], R27 ;  /* 0x0000011b0a00c986 */ /* 0x0001e2000c101124 */
[----:B------:R-:W-:Y:S05]  /*4cc0*/  @P5 BRA `(.L_x_171) ;  /* 0x00000000000c5947 */ /* 0x000fea0003800000 */
[----:B--2---:R-:W0:Y:S02]  /*4cd0*/  LDG.E.U8 R157, desc[UR36][R4.64+0x8] ;  /* 0x00000824049d7981 */ /* 0x004e24000c1e1100 */
[----:B0-----:R-:W-:-:S05]  /*4ce0*/  PRMT R9, R157, 0x8880, RZ ;  /* 0x000088809d097816 */ /* 0x001fca00000000ff */
[----:B------:R-:W-:-:S07]  /*4cf0*/  IMAD R22, R9, R156, RZ ;  /* 0x0000009c09167224 */ /* 0x000fce00078e02ff */
.L_x_171:
[----:B------:R-:W-:Y:S05]  /*4d00*/  BSYNC B1 ;  /* 0x0000000000017941 */ /* 0x000fea0003800000 */
.L_x_170:
[----:B0-----:R-:W-:Y:S01]  /*4d10*/  @!P5 IMAD R9, R28, R155, R22 ;  /* 0x0000009b1c09d224 */ /* 0x001fe200078e0216 */
[----:B------:R-:W-:Y:S04]  /*4d20*/  BSSY B1, `(.L_x_172) ;  /* 0x0000006000017945 */ /* 0x000fe80003800000 */
[----:B------:R0:W-:Y:S01]  /*4d30*/  @!P5 STG.E.U8 desc[UR36][R6.64+0x8], R9 ;  /* 0x000008090600d986 */ /* 0x0001e2000c101124 */
[----:B------:R-:W-:Y:S05]  /*4d40*/  @P3 BRA `(.L_x_173) ;  /* 0x00000000000c3947 */ /* 0x000fea0003800000 */
[----:B--2---:R-:W0:Y:S02]  /*4d50*/  LDG.E.U8 R157, desc[UR36][R4.64+0x9] ;  /* 0x00000924049d7981 */ /* 0x004e24000c1e1100 */
[----:B0-----:R-:W-:-:S05]  /*4d60*/  PRMT R9, R157, 0x8880, RZ ;  /* 0x000088809d097816 */ /* 0x001fca00000000ff */
[----:B------:R-:W-:-:S07]  /*4d70*/  IMAD R22, R9, R156, RZ ;  /* 0x0000009c09167224 */ /* 0x000fce00078e02ff */
.L_x_173:
[----:B------:R-:W-:Y:S05]  /*4d80*/  BSYNC B1 ;  /* 0x0000000000017941 */ /* 0x000fea0003800000 */
.L_x_172:
[----:B------:R-:W-:Y:S01]  /*4d90*/  ISETP.LT.OR P5, PT, R3, 0x9, !P0 ;  /* 0x000000090300780c */ /* 0x000fe200047a1670 */
[----:B------:R-:W-:Y:S01]  /*4da0*/  @!P3 IMAD R29, R29, R155, R22 ;  /* 0x0000009b1d1db224 */ /* 0x000fe200078e0216 */
[----:B------:R-:W-:Y:S01]  /*4db0*/  BSSY B1, `(.L_x_174) ;  /* 0x0000009000017945 */ /* 0x000fe20003800000 */
[C---:B------:R-:W-:Y:S02]  /*4dc0*/  ISETP.LT.OR P4, PT, R3.reuse, 0xa, !P0 ;  /* 0x0000000a0300780c */ /* 0x040fe40004781670 */
[C---:B------:R-:W-:Y:S01]  /*4dd0*/  ISETP.LT.OR P1, PT, R3.reuse, 0x12, !P2 ;  /* 0x000000120300780c */ /* 0x040fe20005721670 */
[----:B------:R0:W-:Y:S01]  /*4de0*/  @!P3 STG.E.U8 desc[UR36][R6.64+0x9], R29 ;  /* 0x0000091d0600b986 */ /* 0x0001e2000c101124 */
[----:B------:R-:W-:-:S06]  /*4df0*/  ISETP.LT.OR P3, PT, R3, 0x11, !P2 ;  /* 0x000000110300780c */ /* 0x000fcc0005761670 */
[----:B------:R-:W-:Y:S07]  /*4e00*/  @P5 BRA `(.L_x_175) ;  /* 0x00000000000c5947 */ /* 0x000fee0003800000 */
[----:B--2---:R-:W0:Y:S02]  /*4e10*/  LDG.E.U8 R157, desc[UR36][R12.64+0x8] ;  /* 0x000008240c9d7981 */ /* 0x004e24000c1e1100 */
[----:B0-----:R-:W-:-:S05]  /*4e20*/  PRMT R9, R157, 0x8880, RZ ;  /* 0x000088809d097816 */ /* 0x001fca00000000ff */
[----:B------:R-:W-:-:S07]  /*4e30*/  IMAD R22, R9, R156, RZ ;  /* 0x0000009c09167224 */ /* 0x000fce00078e02ff */
.L_x_175:
[----:B------:R-:W-:Y:S05]  /*4e40*/  BSYNC B1 ;  /* 0x0000000000017941 */ /* 0x000fea0003800000 */
.L_x_174:
[----:B0-----:R-:W-:Y:S01]  /*4e50*/  @!P5 IMAD R9, R30, R155, R22 ;  /* 0x0000009b1e09d224 */ /* 0x001fe200078e0216 */
[----:B------:R-:W-:Y:S04]  /*4e60*/  BSSY B1, `(.L_x_176) ;  /* 0x0000006000017945 */ /* 0x000fe80003800000 */
[----:B------:R0:W-:Y:S01]  /*4e70*/  @!P5 STG.E.U8 desc[UR36][R10.64+0x8], R9 ;  /* 0x000008090a00d986 */ /* 0x0001e2000c101124 */
[----:B------:R-:W-:Y:S05]  /*4e80*/  @P4 BRA `(.L_x_177) ;  /* 0x00000000000c4947 */ /* 0x000fea0003800000 */
[----:B--2---:R-:W0:Y:S02]  /*4e90*/  LDG.E.U8 R157, desc[UR36][R12.64+0x9] ;  /* 0x000009240c9d7981 */ /* 0x004e24000c1e1100 */
[----:B0-----:R-:W-:-:S05]  /*4ea0*/  PRMT R9, R157, 0x8880, RZ ;  /* 0x000088809d097816 */ /* 0x001fca00000000ff */
[----:B------:R-:W-:-:S07]  /*4eb0*/  IMAD R22, R9, R156, RZ ;  /* 0x0000009c09167224 */ /* 0x000fce00078e02ff */
.L_x_177:
[----:B------:R-:W-:Y:S05]  /*4ec0*/  BSYNC B1 ;  /* 0x0000000000017941 */ /* 0x000fea0003800000 */
.L_x_176:
[----:B------:R-:W-:Y:S01]  /*4ed0*/  @!P4 IMAD R31, R31, R155, R22 ;  /* 0x0000009b1f1fc224 */ /* 0x000fe200078e0216 */
[----:B------:R-:W-:Y:S04]  /*4ee0*/  BSSY B1, `(.L_x_178) ;  /* 0x0000006000017945 */ /* 0x000fe80003800000 */
[----:B------:R0:W-:Y:S01]  /*4ef0*/  @!P4 STG.E.U8 desc[UR36][R10.64+0x9], R31 ;  /* 0x0000091f0a00c986 */ /* 0x0001e2000c101124 */
[----:B------:R-:W-:Y:S05]  /*4f00*/  @P3 BRA `(.L_x_179) ;  /* 0x00000000000c3947 */ /* 0x000fea0003800000 */
[----:B--2---:R-:W0:Y:S02]  /*4f10*/  LDG.E.U8 R157, desc[UR36][R4.64+0x10] ;  /* 0x00001024049d7981 */ /* 0x004e24000c1e1100 */
[----:B0-----:R-:W-:-:S05]  /*4f20*/  PRMT R9, R157, 0x8880, RZ ;  /* 0x000088809d097816 */ /* 0x001fca00000000ff */
[----:B------:R-:W-:-:S07]  /*4f30*/  IMAD R22, R9, R156, RZ ;  /* 0x0000009c09167224 */ /* 0x000fce00078e02ff */
.L_x_179:
[----:B------:R-:W-:Y:S05]  /*4f40*/  BSYNC B1 ;  /* 0x0000000000017941 */ /* 0x000fea0003800000 */
.L_x_178:
[----:B0-----:R-:W-:Y:S01]  /*4f50*/  @!P3 IMAD R9, R32, R155, R22 ;  /* 0x0000009b2009b224 */ /* 0x001fe200078e0216 */
[----:B------:R-:W-:Y:S04]  /*4f60*/  BSSY B1, `(.L_x_180) ;  /* 0x0000006000017945 */ /* 0x000fe80003800000 */
[----:B------:R0:W-:Y:S01]  /*4f70*/  @!P3 STG.E.U8 desc[UR36][R6.64+0x10], R9 ;  /* 0x000010090600b986 */ /* 0x0001e2000c101124 */
[----:B------:R-:W-:Y:S05]  /*4f80*/  @P1 BRA `(.L_x_181) ;  /* 0x00000000000c1947 */ /* 0x000fea0003800000 */
[----:B--2---:R-:W0:Y:S02]  /*4f90*/  LDG.E.U8 R157, desc[UR36][R4.64+0x11] ;  /* 0x00001124049d7981 */ /* 0x004e24000c1e1100 */
[----:B0-----:R-:W-:-:S05]  /*4fa0*/  PRMT R9, R157, 0x8880, RZ ;  /* 0x000088809d097816 */ /* 0x001fca00000000ff */
[----:B------:R-:W-:-:S07]  /*4fb0*/  IMAD R22, R9, R156, RZ ;  /* 0x0000009c09167224 */ /* 0x000fce00078e02ff */
.L_x_181:
[----:B------:R-:W-:Y:S05]  /*4fc0*/  BSYNC B1 ;  /* 0x0000000000017941 */ /* 0x000fea0003800000 */
.L_x_180:
        /* <DEDUP_REMOVED lines=11> */
.L_x_183:
[----:B------:R-:W-:Y:S05]  /*5080*/  BSYNC B1 ;  /* 0x0000000000017941 */ /* 0x000fea0003800000 */
.L_x_182:
[----:B0-----:R-:W-:Y:S01]  /*5090*/  @!P4 IMAD R9, R34, R155, R22 ;  /* 0x0000009b2209c224 */ /* 0x001fe200078e0216 */
[----:B------:R-:W-:Y:S04]  /*50a0*/  BSSY B1, `(.L_x_184) ;  /* 0x0000006000017945 */ /* 0x000fe80003800000 */
[----:B------:R0:W-:Y:S01]  /*50b0*/  @!P4 STG.E.U8 desc[UR36][R10.64+0x10], R9 ;  /* 0x000010090a00c986 */ /* 0x0001e2000c101124 */
[----:B------:R-:W-:Y:S05]  /*50c0*/  @P3 BRA `(.L_x_185) ;  /* 0x00000000000c3947 */ /* 0x000fea0003800000 */
[----:B--2---:R-:W0:Y:S02]  /*50d0*/  LDG.E.U8 R157, desc[UR36][R12.64+0x11] ;  /* 0x000011240c9d7981 */ /* 0x004e24000c1e1100 */
[----:B0-----:R-:W-:-:S05]  /*50e0*/  PRMT R9, R157, 0x8880, RZ ;  /* 0x000088809d097816 */ /* 0x001fca00000000ff */
[----:B------:R-:W-:-:S07]  /*50f0*/  IMAD R22, R9, R156, RZ ;  /* 0x0000009c09167224 */ /* 0x000fce00078e02ff */
.L_x_185:
[----:B------:R-:W-:Y:S05]  /*5100*/  BSYNC B1 ;  /* 0x0000000000017941 */ /* 0x000fea0003800000 */
.L_x_184:
[----:B------:R-:W-:Y:S01]  /*5110*/  @!P3 IMAD R35, R35, R155, R22 ;  /* 0x0000009b2323b224 */ /* 0x000fe200078e0216 */
[----:B------:R-:W-:Y:S04]  /*5120*/  BSSY B1, `(.L_x_186) ;  /* 0x0000006000017945 */ /* 0x000fe80003800000 */
[----:B------:R0:W-:Y:S01]  /*5130*/  @!P3 STG.E.U8 desc[UR36][R10.64+0x11], R35 ;  /* 0x000011230a00b986 */ /* 0x0001e2000c101124 */
[----:B------:R-:W-:Y:S05]  /*5140*/  @P5 BRA `(.L_x_187) ;  /* 0x00000000000c5947 */ /* 0x000fea0003800000 */
[----:B--2---:R-:W0:Y:S02]  /*5150*/  LDG.E.U8 R157, desc[UR36][R4.64+0x18] ;  /* 0x00001824049d7981 */ /* 0x004e24000c1e1100 */
[----:B0-----:R-:W-:-:S05]  /*5160*/  PRMT R9, R157, 0x8880, RZ ;  /* 0x000088809d097816 */ /* 0x001fca00000000ff */
[----:B------:R-:W-:-:S07]  /*5170*/  IMAD R22, R9, R156, RZ ;  /* 0x0000009c09167224 */ /* 0x000fce00078e02ff */
.L_x_187:
[----:B------:R-:W-:Y:S05]  /*5180*/  BSYNC B1 ;  /* 0x0000000000017941 */ /* 0x000fea0003800000 */
.L_x_186:
[----:B0-----:R-:W-:Y:S01]  /*5190*/  @!P5 IMAD R9, R36, R155, R22 ;  /* 0x0000009b2409d224 */ /* 0x001fe200078e0216 */
[----:B------:R-:W-:Y:S04]  /*51a0*/  BSSY B1, `(.L_x_188) ;  /* 0x0000006000017945 */ /* 0x000fe80003800000 */
[----:B------:R0:W-:Y:S01]  /*51b0*/  @!P5 STG.E.U8 desc[UR36][R6.64+0x18], R9 ;  /* 0x000018090600d986 */ /* 0x0001e2000c101124 */
[----:B------:R-:W-:Y:S05]  /*51c0*/  @P1 BRA `(.L_x_189) ;  /* 0x00000000000c1947 */ /* 0x000fea0003800000 */
[----:B--2---:R-:W0:Y:S02]  /*51d0*/  LDG.E.U8 R157, desc[UR36][R4.64+0x19] ;  /* 0x00001924049d7981 */ /* 0x004e24000c1e1100 */
[----:B0-----:R-:W-:-:S05]  /*51e0*/  PRMT R9, R157, 0x8880, RZ ;  /* 0x000088809d097816 */ /* 0x001fca00000000ff */
[----:B------:R-:W-:-:S07]  /*51f0*/  IMAD R22, R9, R156, RZ ;  /* 0x0000009c09167224 */ /* 0x000fce00078e02ff */
.L_x_189:
[----:B------:R-:W-:Y:S05]  /*5200*/  BSYNC B1 ;  /* 0x0000000000017941 */ /* 0x000fea0003800000 */
.L_x_188:
        /* <DEDUP_REMOVED lines=11> */
.L_x_191:
[----:B------:R-:W-:Y:S05]  /*52c0*/  BSYNC B1 ;  /* 0x0000000000017941 */ /* 0x000fea0003800000 */
.L_x_190:
[----:B0-----:R-:W-:Y:S01]  /*52d0*/  @!P4 IMAD R9, R38, R155, R22 ;  /* 0x0000009b2609c224 */ /* 0x001fe200078e0216 */
[----:B------:R-:W-:Y:S04]  /*52e0*/  BSSY B1, `(.L_x_192) ;  /* 0x0000006000017945 */ /* 0x000fe80003800000 */
[----:B------:R0:W-:Y:S01]  /*52f0*/  @!P4 STG.E.U8 desc[UR36][R10.64+0x18], R9 ;  /* 0x000018090a00c986 */ /* 0x0001e2000c101124 */
[----:B------:R-:W-:Y:S05]  /*5300*/  @P3 BRA `(.L_x_193) ;  /* 0x00000000000c3947 */ /* 0x000fea0003800000 */
[----:B--2---:R-:W0:Y:S02]  /*5310*/  LDG.E.U8 R157, desc[UR36][R12.64+0x19] ;  /* 0x000019240c9d7981 */ /* 0x004e24000c1e1100 */
[----:B0-----:R-:W-:-:S05]  /*5320*/  PRMT R9, R157, 0x8880, RZ ;  /* 0x000088809d097816 */ /* 0x001fca00000000ff */
[----:B------:R-:W-:-:S07]  /*5330*/  IMAD R22, R9, R156, RZ ;  /* 0x0000009c09167224 */ /* 0x000fce00078e02ff */
.L_x_193:
[----:B------:R-:W-:Y:S05]  /*5340*/  BSYNC B1 ;  /* 0x0000000000017941 */ /* 0x000fea0003800000 */
.L_x_192:
[----:B------:R-:W-:Y:S01]  /*5350*/  @!P3 IMAD R39, R39, R155, R22 ;  /* 0x0000009b2727b224 */ /* 0x000fe200078e0216 */
[----:B------:R-:W-:Y:S04]  /*5360*/  BSSY B1, `(.L_x_194) ;  /* 0x0000006000017945 */ /* 0x000fe80003800000 */
[----:B------:R0:W-:Y:S01]  /*5370*/  @!P3 STG.E.U8 desc[UR36][R10.64+0x19], R39 ;  /* 0x000019270a00b986 */ /* 0x0001e2000c101124 */
[----:B------:R-:W-:Y:S05]  /*5380*/  @P5 BRA `(.L_x_195) ;  /* 0x00000000000c5947 */ /* 0x000fea0003800000 */
[----:B--2---:R-:W0:Y:S02]  /*5390*/  LDG.E.U8 R157, desc[UR36][R4.64+0x20] ;  /* 0x00002024049d7981 */ /* 0x004e24000c1e1100 */
[----:B0-----:R-:W-:-:S05]  /*53a0*/  PRMT R9, R157, 0x8880, RZ ;  /* 0x000088809d097816 */ /* 0x001fca00000000ff */
[----:B------:R-:W-:-:S07]  /*53b0*/  IMAD R22, R9, R156, RZ ;  /* 0x0000009c09167224 */ /* 0x000fce00078e02ff */
.L_x_195:
[----:B------:R-:W-:Y:S05]  /*53c0*/  BSYNC B1 ;  /* 0x0000000000017941 */ /* 0x000fea0003800000 */
.L_x_194:
[----:B0-----:R-:W-:Y:S01]  /*53d0*/  @!P5 IMAD R9, R40, R155, R22 ;  /* 0x0000009b2809d224 */ /* 0x001fe200078e0216 */
[----:B------:R-:W-:Y:S04]  /*53e0*/  BSSY B1, `(.L_x_196) ;  /* 0x0000006000017945 */ /* 0x000fe80003800000 */
[----:B------:R0:W-:Y:S01]  /*53f0*/  @!P5 STG.E.U8 desc[UR36][R6.64+0x20], R9 ;  /* 0x000020090600d986 */ /* 0x0001e2000c101124 */
[----:B------:R-:W-:Y:S05]  /*5400*/  @P1 BRA `(.L_x_197) ;  /* 0x00000000000c1947 */ /* 0x000fea0003800000 */
[----:B--2---:R-:W0:Y:S02]  /*5410*/  LDG.E.U8 R157, desc[UR36][R4.64+0x21] ;  /* 0x00002124049d7981 */ /* 0x004e24000c1e1100 */
[----:B0-----:R-:W-:-:S05]  /*5420*/  PRMT R9, R157, 0x8880, RZ ;  /* 0x000088809d097816 */ /* 0x001fca00000000ff */
[----:B------:R-:W-:-:S07]  /*5430*/  IMAD R22, R9, R156, RZ ;  /* 0x0000009c09167224 */ /* 0x000fce00078e02ff */
.L_x_197:
[----:B------:R-:W-:Y:S05]  /*5440*/  BSYNC B1 ;  /* 0x0000000000017941 */ /* 0x000fea0003800000 */
.L_x_196:
        /* <DEDUP_REMOVED lines=11> */
.L_x_199:
[----:B------:R-:W-:Y:S05]  /*5500*/  BSYNC B1 ;  /* 0x0000000000017941 */ /* 0x000fea0003800000 */
.L_x_198:
[----:B0-----:R-:W-:Y:S01]  /*5510*/  @!P4 IMAD R9, R42, R155, R22 ;  /* 0x0000009b2a09c224 */ /* 0x001fe200078e0216 */
[----:B------:R-:W-:Y:S04]  /*5520*/  BSSY B1, `(.L_x_200) ;  /* 0x0000006000017945 */ /* 0x000fe80003800000 */
[----:B------:R0:W-:Y:S01]  /*5530*/  @!P4 STG.E.U8 desc[UR36][R10.64+0x20], R9 ;  /* 0x000020090a00c986 */ /* 0x0001e2000c101124 */
[----:B------:R-:W-:Y:S05]  /*5540*/  @P3 BRA `(.L_x_201) ;  /* 0x00000000000c3947 */ /* 0x000fea0003800000 */
[----:B--2---:R-:W0:Y:S02]  /*5550*/  LDG.E.U8 R157, desc[UR36][R12.64+0x21] ;  /* 0x000021240c9d7981 */ /* 0x004e24000c1e1100 */
[----:B0-----:R-:W-:-:S05]  /*5560*/  PRMT R9, R157, 0x8880, RZ ;  /* 0x000088809d097816 */ /* 0x001fca00000000ff */
[----:B------:R-:W-:-:S07]  /*5570*/  IMAD R22, R9, R156, RZ ;  /* 0x0000009c09167224 */ /* 0x000fce00078e02ff */
.L_x_201:
[----:B------:R-:W-:Y:S05]  /*5580*/  BSYNC B1 ;  /* 0x0000000000017941 */ /* 0x000fea0003800000 */
.L_x_200:
[----:B------:R-:W-:Y:S01]  /*5590*/  @!P3 IMAD R43, R43, R155, R22 ;  /* 0x0000009b2b2bb224 */ /* 0x000fe200078e0216 */
[----:B------:R-:W-:Y:S04]  /*55a0*/  BSSY B1, `(.L_x_202) ;  /* 0x0000006000017945 */ /* 0x000fe80003800000 */
[----:B------:R0:W-:Y:S01]  /*55b0*/  @!P3 STG.E.U8 desc[UR36][R10.64+0x21], R43 ;  /* 0x0000212b0a00b986 */ /* 0x0001e2000c101124 */
[----:B------:R-:W-:Y:S05]  /*55c0*/  @P5 BRA `(.L_x_203) ;  /* 0x00000000000c5947 */ /* 0x000fea0003800000 */
[----:B--2---:R-:W0:Y:S02]  /*55d0*/  LDG.E.U8 R157, desc[UR36][R4.64+0x28] ;  /* 0x00002824049d7981 */ /* 0x004e24000c1e1100 */
[----:B0-----:R-:W-:-:S05]  /*55e0*/  PRMT R9, R157, 0x8880, RZ ;  /* 0x000088809d097816 */ /* 0x001fca00000000ff */
[----:B------:R-:W-:-:S07]  /*55f0*/  IMAD R22, R9, R156, RZ ;  /* 0x0000009c09167224 */ /* 0x000fce00078e02ff */
.L_x_203:
[----:B------:R-:W-:Y:S05]  /*5600*/  BSYNC B1 ;  /* 0x0000000000017941 */ /* 0x000fea0003800000 */
.L_x_202:
[----:B0-----:R-:W-:Y:S01]  /*5610*/  @!P5 IMAD R9, R44, R155, R22 ;  /* 0x0000009b2c09d224 */ /* 0x001fe200078e0216 */
[----:B------:R-:W-:Y:S04]  /*5620*/  BSSY B1, `(.L_x_204) ;  /* 0x0000006000017945 */ /* 0x000fe80003800000 */
[----:B------:R0:W-:Y:S01]  /*5630*/  @!P5 STG.E.U8 desc[UR36][R6.64+0x28], R9 ;  /* 0x000028090600d986 */ /* 0x0001e2000c101124 */
[----:B------:R-:W-:Y:S05]  /*5640*/  @P1 BRA `(.L_x_205) ;  /* 0x00000000000c1947 */ /* 0x000fea0003800000 */
[----:B--2---:R-:W0:Y:S02]  /*5650*/  LDG.E.U8 R157, desc[UR36][R4.64+0x29] ;  /* 0x00002924049d7981 */ /* 0x004e24000c1e1100 */
[----:B0-----:R-:W-:-:S05]  /*5660*/  PRMT R9, R157, 0x8880, RZ ;  /* 0x000088809d097816 */ /* 0x001fca00000000ff */
[----:B------:R-:W-:-:S07]  /*5670*/  IMAD R22, R9, R156, RZ ;  /* 0x0000009c09167224 */ /* 0x000fce00078e02ff */
.L_x_205:
[----:B------:R-:W-:Y:S05]  /*5680*/  BSYNC B1 ;  /* 0x0000000000017941 */ /* 0x000fea0003800000 */
.L_x_204:
        /* <DEDUP_REMOVED lines=11> */
.L_x_207:
[----:B------:R-:W-:Y:S05]  /*5740*/  BSYNC B1 ;  /* 0x0000000000017941 */ /* 0x000fea0003800000 */
.L_x_206:
[----:B0-----:R-:W-:Y:S01]  /*5750*/  @!P4 IMAD R9, R46, R155, R22 ;  /* 0x0000009b2e09c224 */ /* 0x001fe200078e0216 */
[----:B------:R-:W-:Y:S04]  /*5760*/  BSSY B1, `(.L_x_208) ;  /* 0x0000006000017945 */ /* 0x000fe80003800000 */
[----:B------:R0:W-:Y:S01]  /*5770*/  @!P4 STG.E.U8 desc[UR36][R10.64+0x28], R9 ;  /* 0x000028090a00c986 */ /* 0x0001e2000c101124 */
[----:B------:R-:W-:Y:S05]  /*5780*/  @P3 BRA `(.L_x_209) ;  /* 0x00000000000c3947 */ /* 0x000fea0003800000 */
[----:B--2---:R-:W0:Y:S02]  /*5790*/  LDG.E.U8 R157, desc[UR36][R12.64+0x29] ;  /* 0x000029240c9d7981 */ /* 0x004e24000c1e1100 */
[----:B0-----:R-:W-:-:S05]  /*57a0*/  PRMT R9, R157, 0x8880, RZ ;  /* 0x000088809d097816 */ /* 0x001fca00000000ff */
[----:B------:R-:W-:-:S07]  /*57b0*/  IMAD R22, R9, R156, RZ ;  /* 0x0000009c09167224 */ /* 0x000fce00078e02ff */
.L_x_209:
[----:B------:R-:W-:Y:S05]  /*57c0*/  BSYNC B1 ;  /* 0x0000000000017941 */ /* 0x000fea0003800000 */
.L_x_208:
[----:B------:R-:W-:Y:S01]  /*57d0*/  @!P3 IMAD R47, R47, R155, R22 ;  /* 0x0000009b2f2fb224 */ /* 0x000fe200078e0216 */
[----:B------:R-:W-:Y:S04]  /*57e0*/  BSSY B1, `(.L_x_210) ;  /* 0x0000006000017945 */ /* 0x000fe80003800000 */
[----:B------:R0:W-:Y:S01]  /*57f0*/  @!P3 STG.E.U8 desc[UR36][R10.64+0x29], R47 ;  /* 0x0000292f0a00b986 */ /* 0x0001e2000c101124 */
[----:B------:R-:W-:Y:S05]  /*5800*/  @P5 BRA `(.L_x_211) ;  /* 0x00000000000c5947 */ /* 0x000fea0003800000 */
[----:B--2---:R-:W0:Y:S02]  /*5810*/  LDG.E.U8 R157, desc[UR36][R4.64+0x30] ;  /* 0x00003024049d7981 */ /* 0x004e24000c1e1100 */
[----:B0-----:R-:W-:-:S05]  /*5820*/  PRMT R9, R157, 0x8880, RZ ;  /* 0x000088809d097816 */ /* 0x001fca00000000ff */
[----:B------:R-:W-:-:S07]  /*5830*/  IMAD R22, R9, R156, RZ ;  /* 0x0000009c09167224 */ /* 0x000fce00078e02ff */
.L_x_211:
[----:B------:R-:W-:Y:S05]  /*5840*/  BSYNC B1 ;  /* 0x0000000000017941 */ /* 0x000fea0003800000 */
.L_x_210:
[----:B0-----:R-:W-:Y:S01]  /*5850*/  @!P5 IMAD R9, R48, R155, R22 ;  /* 0x0000009b3009d224 */ /* 0x001fe200078e0216 */
[----:B------:R-:W-:Y:S04]  /*5860*/  BSSY B1, `(.L_x_212) ;  /* 0x0000006000017945 */ /* 0x000fe80003800000 */
[----:B------:R0:W-:Y:S01]  /*5870*/  @!P5 STG.E.U8 desc[UR36][R6.64+0x30], R9 ;  /* 0x000030090600d986 */ /* 0x0001e2000c101124 */
[----:B------:R-:W-:Y:S05]  /*5880*/  @P1 BRA `(.L_x_213) ;  /* 0x00000000000c1947 */ /* 0x000fea0003800000 */
[----:B--2---:R-:W0:Y:S02]  /*5890*/  LDG.E.U8 R157, desc[UR36][R4.64+0x31] ;  /* 0x00003124049d7981 */ /* 0x004e24000c1e1100 */
[----:B0-----:R-:W-:-:S05]  /*58a0*/  PRMT R9, R157, 0x8880, RZ ;  /* 0x000088809d097816 */ /* 0x001fca00000000ff */
[----:B------:R-:W-:-:S07]  /*58b0*/  IMAD R22, R9, R156, RZ ;  /* 0x0000009c09167224 */ /* 0x000fce00078e02ff */
.L_x_213:
[----:B------:R-:W-:Y:S05]  /*58c0*/  BSYNC B1 ;  /* 0x0000000000017941 */ /* 0x000fea0003800000 */
.L_x_212:
        /* <DEDUP_REMOVED lines=11> */
.L_x_215:
[----:B------:R-:W-:Y:S05]  /*5980*/  BSYNC B1 ;  /* 0x0000000000017941 */ /* 0x000fea0003800000 */
.L_x_214:
[----:B0-----:R-:W-:Y:S01]  /*5990*/  @!P4 IMAD R9, R50, R155, R22 ;  /* 0x0000009b3209c224 */ /* 0x001fe200078e0216 */
[----:B------:R-:W-:Y:S04]  /*59a0*/  BSSY B1, `(.L_x_216) ;  /* 0x0000006000017945 */ /* 0x000fe80003800000 */
[----:B------:R0:W-:Y:S01]  /*59b0*/  @!P4 STG.E.U8 desc[UR36][R10.64+0x30], R9 ;  /* 0x000030090a00c986 */ /* 0x0001e2000c101124 */
[----:B------:R-:W-:Y:S05]  /*59c0*/  @P3 BRA `(.L_x_217) ;  /* 0x00000000000c3947 */ /* 0x000fea0003800000 */
[----:B--2---:R-:W0:Y:S02]  /*59d0*/  LDG.E.U8 R157, desc[UR36][R12.64+0x31] ;  /* 0x000031240c9d7981 */ /* 0x004e24000c1e1100 */
[----:B0-----:R-:W-:-:S05]  /*59e0*/  PRMT R9, R157, 0x8880, RZ ;  /* 0x000088809d097816 */ /* 0x001fca00000000ff */
[----:B------:R-:W-:-:S07]  /*59f0*/  IMAD R22, R9, R156, RZ ;  /* 0x0000009c09167224 */ /* 0x000fce00078e02ff */
.L_x_217:
[----:B------:R-:W-:Y:S05]  /*5a00*/  BSYNC B1 ;  /* 0x0000000000017941 */ /* 0x000fea0003800000 */
.L_x_216:
[----:B------:R-:W-:Y:S01]  /*5a10*/  @!P3 IMAD R51, R51, R155, R22 ;  /* 0x0000009b3333b224 */ /* 0x000fe200078e0216 */
[----:B------:R-:W-:Y:S04]  /*5a20*/  BSSY B1, `(.L_x_218) ;  /* 0x0000006000017945 */ /* 0x000fe80003800000 */
[----:B------:R0:W-:Y:S01]  /*5a30*/  @!P3 STG.E.U8 desc[UR36][R10.64+0x31], R51 ;  /* 0x000031330a00b986 */ /* 0x0001e2000c101124 */
[----:B------:R-:W-:Y:S05]  /*5a40*/  @P5 BRA `(.L_x_219) ;  /* 0x00000000000c5947 */ /* 0x000fea0003800000 */
[----:B--2---:R-:W0:Y:S02]  /*5a50*/  LDG.E.U8 R157, desc[UR36][R4.64+0x38] ;  /* 0x00003824049d7981 */ /* 0x004e24000c1e1100 */
[----:B0-----:R-:W-:-:S05]  /*5a60*/  PRMT R9, R157, 0x8880, RZ ;  /* 0x000088809d097816 */ /* 0x001fca00000000ff */
[----:B------:R-:W-:-:S07]  /*5a70*/  IMAD R22, R9, R156, RZ ;  /* 0x0000009c09167224 */ /* 0x000fce00078e02ff */
.L_x_219:
[----:B------:R-:W-:Y:S05]  /*5a80*/  BSYNC B1 ;  /* 0x0000000000017941 */ /* 0x000fea0003800000 */
.L_x_218:
[----:B0-----:R-:W-:Y:S01]  /*5a90*/  @!P5 IMAD R9, R52, R155, R22 ;  /* 0x0000009b3409d224 */ /* 0x001fe200078e0216 */
[----:B------:R-:W-:Y:S04]  /*5aa0*/  BSSY B1, `(.L_x_220) ;  /* 0x0000006000017945 */ /* 0x000fe80003800000 */
[----:B------:R0:W-:Y:S01]  /*5ab0*/  @!P5 STG.E.U8 desc[UR36][R6.64+0x38], R9 ;  /* 0x000038090600d986 */ /* 0x0001e2000c101124 */
[----:B------:R-:W-:Y:S05]  /*5ac0*/  @P1 BRA `(.L_x_221) ;  /* 0x00000000000c1947 */ /* 0x000fea0003800000 */
[----:B--2---:R-:W0:Y:S02]  /*5ad0*/  LDG.E.U8 R157, desc[UR36][R4.64+0x39] ;  /* 0x00003924049d7981 */ /* 0x004e24000c1e1100 */
[----:B0-----:R-:W-:-:S05]  /*5ae0*/  PRMT R9, R157, 0x8880, RZ ;  /* 0x000088809d097816 */ /* 0x001fca00000000ff */
[----:B------:R-:W-:-:S07]  /*5af0*/  IMAD R22, R9, R156, RZ ;  /* 0x0000009c09167224 */ /* 0x000fce00078e02ff */
.L_x_221:
[----:B------:R-:W-:Y:S05]  /*5b00*/  BSYNC B1 ;  /* 0x0000000000017941 */ /* 0x000fea0003800000 */
.L_x_220:
        /* <DEDUP_REMOVED lines=11> */
.L_x_223:
[----:B------:R-:W-:Y:S05]  /*5bc0*/  BSYNC B1 ;  /* 0x0000000000017941 */ /* 0x000fea0003800000 */
.L_x_222:
[----:B0-----:R-:W-:Y:S01]  /*5bd0*/  @!P4 IMAD R9, R54, R155, R22 ;  /* 0x0000009b3609c224 */ /* 0x001fe200078e0216 */
[----:B------:R-:W-:Y:S04]  /*5be0*/  BSSY B1, `(.L_x_224) ;  /* 0x0000006000017945 */ /* 0x000fe80003800000 */
[----:B------:R0:W-:Y:S01]  /*5bf0*/  @!P4 STG.E.U8 desc[UR36][R10.64+0x38], R9 ;  /* 0x000038090a00c986 */ /* 0x0001e2000c101124 */
[----:B------:R-:W-:Y:S05]  /*5c00*/  @P3 BRA `(.L_x_225) ;  /* 0x00000000000c3947 */ /* 0x000fea0003800000 */
[----:B--2---:R-:W0:Y:S02]  /*5c10*/  LDG.E.U8 R157, desc[UR36][R12.64+0x39] ;  /* 0x000039240c9d7981 */ /* 0x004e24000c1e1100 */
[----:B0-----:R-:W-:-:S05]  /*5c20*/  PRMT R9, R157, 0x8880, RZ ;  /* 0x000088809d097816 */ /* 0x001fca00000000ff */
[----:B------:R-:W-:-:S07]  /*5c30*/  IMAD R22, R9, R156, RZ ;  /* 0x0000009c09167224 */ /* 0x000fce00078e02ff */
.L_x_225:
[----:B------:R-:W-:Y:S05]  /*5c40*/  BSYNC B1 ;  /* 0x0000000000017941 */ /* 0x000fea0003800000 */
.L_x_224:
[----:B------:R-:W-:Y:S01]  /*5c50*/  @!P3 IMAD R55, R55, R155, R22 ;  /* 0x0000009b3737b224 */ /* 0x000fe200078e0216 */
[----:B------:R-:W-:Y:S04]  /*5c60*/  BSSY B1, `(.L_x_226) ;  /* 0x0000006000017945 */ /* 0x000fe80003800000 */
[----:B------:R0:W-:Y:S01]  /*5c70*/  @!P3 STG.E.U8 desc[UR36][R10.64+0x39], R55 ;  /* 0x000039370a00b986 */ /* 0x0001e2000c101124 */
[----:B------:R-:W-:Y:S05]  /*5c80*/  @P5 BRA `(.L_x_227) ;  /* 0x00000000000c5947 */ /* 0x000fea0003800000 */
[----:B--2---:R-:W0:Y:S02]  /*5c90*/  LDG.E.U8 R157, desc[UR36][R4.64+0x40] ;  /* 0x00004024049d7981 */ /* 0x004e24000c1e1100 */
[----:B0-----:R-:W-:-:S05]  /*5ca0*/  PRMT R9, R157, 0x8880, RZ ;  /* 0x000088809d097816 */ /* 0x001fca00000000ff */
[----:B------:R-:W-:-:S07]  /*5cb0*/  IMAD R22, R9, R156, RZ ;  /* 0x0000009c09167224 */ /* 0x000fce00078e02ff */
.L_x_227:
[----:B------:R-:W-:Y:S05]  /*5cc0*/  BSYNC B1 ;  /* 0x0000000000017941 */ /* 0x000fea0003800000 */
.L_x_226:
[----:B0-----:R-:W-:Y:S01]  /*5cd0*/  @!P5 IMAD R9, R56, R155, R22 ;  /* 0x0000009b3809d224 */ /* 0x001fe200078e0216 */
[----:B------:R-:W-:Y:S04]  /*5ce0*/  BSSY B1, `(.L_x_228) ;  /* 0x0000006000017945 */ /* 0x000fe80003800000 */
[----:B------:R0:W-:Y:S01]  /*5cf0*/  @!P5 STG.E.U8 desc[UR36][R6.64+0x40], R9 ;  /* 0x000040090600d986 */ /* 0x0001e2000c101124 */
[----:B------:R-:W-:Y:S05]  /*5d00*/  @P1 BRA `(.L_x_229) ;  /* 0x00000000000c1947 */ /* 0x000fea0003800000 */
[----:B--2---:R-:W0:Y:S02]  /*5d10*/  LDG.E.U8 R157, desc[UR36][R4.64+0x41] ;  /* 0x00004124049d7981 */ /* 0x004e24000c1e1100 */
[----:B0-----:R-:W-:-:S05]  /*5d20*/  PRMT R9, R157, 0x8880, RZ ;  /* 0x000088809d097816 */ /* 0x001fca00000000ff */
[----:B------:R-:W-:-:S07]  /*5d30*/  IMAD R22, R9, R156, RZ ;  /* 0x0000009c09167224 */ /* 0x000fce00078e02ff */
.L_x_229:
[----:B------:R-:W-:Y:S05]  /*5d40*/  BSYNC B1 ;  /* 0x0000000000017941 */ /* 0x000fea0003800000 */
.L_x_228:
        /* <DEDUP_REMOVED lines=11> */
.L_x_231:
[----:B------:R-:W-:Y:S05]  /*5e00*/  BSYNC B1 ;  /* 0x0000000000017941 */ /* 0x000fea0003800000 */
.L_x_230:
[----:B0-----:R-:W-:Y:S01]  /*5e10*/  @!P4 IMAD R9, R58, R155, R22 ;  /* 0x0000009b3a09c224 */ /* 0x001fe200078e0216 */
[----:B------:R-:W-:Y:S04]  /*5e20*/  BSSY B1, `(.L_x_232) ;  /* 0x0000006000017945 */ /* 0x000fe80003800000 */
[----:B------:R0:W-:Y:S01]  /*5e30*/  @!P4 STG.E.U8 desc[UR36][R10.64+0x40], R9 ;  /* 0x000040090a00c986 */ /* 0x0001e2000c101124 */
[----:B------:R-:W-:Y:S05]  /*5e40*/  @P3 BRA `(.L_x_233) ;  /* 0x00000000000c3947 */ /* 0x000fea0003800000 */
[----:B--2---:R-:W0:Y:S02]  /*5e50*/  LDG.E.U8 R157, desc[UR36][R12.64+0x41] ;  /* 0x000041240c9d7981 */ /* 0x004e24000c1e1100 */
[----:B0-----:R-:W-:-:S05]  /*5e60*/  PRMT R9, R157, 0x8880, RZ ;  /* 0x000088809d097816 */ /* 0x001fca00000000ff */
[----:B------:R-:W-:-:S07]  /*5e70*/  IMAD R22, R9, R156, RZ ;  /* 0x0000009c09167224 */ /* 0x000fce00078e02ff */
.L_x_233:
[----:B------:R-:W-:Y:S05]  /*5e80*/  BSYNC B1 ;  /* 0x0000000000017941 */ /* 0x000fea0003800000 */
.L_x_232:
[----:B------:R-:W-:Y:S01]  /*5e90*/  @!P3 IMAD R59, R59, R155, R22 ;  /* 0x0000009b3b3bb224 */ /* 0x000fe200078e0216 */
[----:B------:R-:W-:Y:S04]  /*5ea0*/  BSSY B1, `(.L_x_234) ;  /* 0x0000006000017945 */ /* 0x000fe80003800000 */
[----:B------:R0:W-:Y:S01]  /*5eb0*/  @!P3 STG.E.U8 desc[UR36][R10.64+0x41], R59 ;  /* 0x0000413b0a00b986 */ /* 0x0001e2000c101124 */
[----:B------:R-:W-:Y:S05]  /*5ec0*/  @P5 BRA `(.L_x_235) ;  /* 0x00000000000c5947 */ /* 0x000fea0003800000 */
[----:B--2---:R-:W0:Y:S02]  /*5ed0*/  LDG.E.U8 R157, desc[UR36][R4.64+0x48] ;  /* 0x00004824049d7981 */ /* 0x004e24000c1e1100 */
[----:B0-----:R-:W-:-:S05]  /*5ee0*/  PRMT R9, R157, 0x8880, RZ ;  /* 0x000088809d097816 */ /* 0x001fca00000000ff */
[----:B------:R-:W-:-:S07]  /*5ef0*/  IMAD R22, R9, R156, RZ ;  /* 0x0000009c09167224 */ /* 0x000fce00078e02ff */
.L_x_235:
[----:B------:R-:W-:Y:S05]  /*5f00*/  BSYNC B1 ;  /* 0x0000000000017941 */ /* 0x000fea0003800000 */
.L_x_234:
[----:B0-----:R-:W-:Y:S01]  /*5f10*/  @!P5 IMAD R9, R60, R155, R22 ;  /* 0x0000009b3c09d224 */ /* 0x001fe200078e0216 */
[----:B------:R-:W-:Y:S04]  /*5f20*/  BSSY B1, `(.L_x_236) ;  /* 0x0000006000017945 */ /* 0x000fe80003800000 */
[----:B------:R0:W-:Y:S01]  /*5f30*/  @!P5 STG.E.U8 desc[UR36][R6.64+0x48], R9 ;  /* 0x000048090600d986 */ /* 0x0001e2000c101124 */
[----:B------:R-:W-:Y:S05]  /*5f40*/  @P1 BRA `(.L_x_237) ;  /* 0x00000000000c1947 */ /* 0x000fea0003800000 */
[----:B--2---:R-:W0:Y:S02]  /*5f50*/  LDG.E.U8 R157, desc[UR36][R4.64+0x49] ;  /* 0x00004924049d7981 */ /* 0x004e24000c1e1100 */
[----:B0-----:R-:W-:-:S05]  /*5f60*/  PRMT R9, R157, 0x8880, RZ ;  /* 0x000088809d097816 */ /* 0x001fca00000000ff */
[----:B------:R-:W-:-:S07]  /*5f70*/  IMAD R22, R9, R156, RZ ;  /* 0x0000009c09167224 */ /* 0x000fce00078e02ff */
.L_x_237:
[----:B------:R-:W-:Y:S05]  /*5f80*/  BSYNC B1 ;  /* 0x0000000000017941 */ /* 0x000fea0003800000 */
.L_x_236:
        /* <DEDUP_REMOVED lines=11> */
.L_x_239:
[----:B------:R-:W-:Y:S05]  /*6040*/  BSYNC B1 ;  /* 0x0000000000017941 */ /* 0x000fea0003800000 */
.L_x_238:
[----:B0-----:R-:W-:Y:S01]  /*6050*/  @!P4 IMAD R9, R62, R155, R22 ;  /* 0x0000009b3e09c224 */ /* 0x001fe200078e0216 */
[----:B------:R-:W-:Y:S04]  /*6060*/  BSSY B1, `(.L_x_240) ;  /* 0x0000006000017945 */ /* 0x000fe80003800000 */
[----:B------:R0:W-:Y:S01]  /*6070*/  @!P4 STG.E.U8 desc[UR36][R10.64+0x48], R9 ;  /* 0x000048090a00c986 */ /* 0x0001e2000c101124 */
[----:B------:R-:W-:Y:S05]  /*6080*/  @P3 BRA `(.L_x_241) ;  /* 0x00000000000c3947 */ /* 0x000fea0003800000 */
[----:B--2---:R-:W0:Y:S02]  /*6090*/  LDG.E.U8 R157, desc[UR36][R12.64+0x49] ;  /* 0x000049240c9d7981 */ /* 0x004e24000c1e1100 */
[----:B0-----:R-:W-:-:S05]  /*60a0*/  PRMT R9, R157, 0x8880, RZ ;  /* 0x000088809d097816 */ /* 0x001fca00000000ff */
[----:B------:R-:W-:-:S07]  /*60b0*/  IMAD R22, R9, R156, RZ ;  /* 0x0000009c09167224 */ /* 0x000fce00078e02ff */
.L_x_241:
[----:B------:R-:W-:Y:S05]  /*60c0*/  BSYNC B1 ;  /* 0x0000000000017941 */ /* 0x000fea0003800000 */
.L_x_240:
[----:B------:R-:W-:Y:S01]  /*60d0*/  @!P3 IMAD R63, R63, R155, R22 ;  /* 0x0000009b3f3fb224 */ /* 0x000fe200078e0216 */
[----:B------:R-:W-:Y:S04]  /*60e0*/  BSSY B1, `(.L_x_242) ;  /* 0x0000006000017945 */ /* 0x000fe80003800000 */
[----:B------:R0:W-:Y:S01]  /*60f0*/  @!P3 STG.E.U8 desc[UR36][R10.64+0x49], R63 ;  /* 0x0000493f0a00b986 */ /* 0x0001e2000c101124 */
[----:B------:R-:W-:Y:S05]  /*6100*/  @P5 BRA `(.L_x_243) ;  /* 0x00000000000c5947 */ /* 0x000fea0003800000 */
[----:B--2---:R-:W0:Y:S02]  /*6110*/  LDG.E.U8 R157, desc[UR36][R4.64+0x50] ;  /* 0x00005024049d7981 */ /* 0x004e24000c1e1100 */
[----:B0-----:R-:W-:-:S05]  /*6120*/  PRMT R9, R157, 0x8880, RZ ;  /* 0x000088809d097816 */ /* 0x001fca00000000ff */
[----:B------:R-:W-:-:S07]  /*6130*/  IMAD R22, R9, R156, RZ ;  /* 0x0000009c09167224 */ /* 0x000fce00078e02ff */
.L_x_243:
[----:B------:R-:W-:Y:S05]  /*6140*/  BSYNC B1 ;  /* 0x0000000000017941 */ /* 0x000fea0003800000 */
.L_x_242:
[----:B0-----:R-:W-:Y:S01]  /*6150*/  @!P5 IMAD R9, R64, R155, R22 ;  /* 0x0000009b4009d224 */ /* 0x001fe200078e0216 */
[----:B------:R-:W-:Y:S04]  /*6160*/  BSSY B1, `(.L_x_244) ;  /* 0x0000006000017945 */ /* 0x000fe80003800000 */
[----:B------:R0:W-:Y:S01]  /*6170*/  @!P5 STG.E.U8 desc[UR36][R6.64+0x50], R9 ;  /* 0x000050090600d986 */ /* 0x0001e2000c101124 */
[----:B------:R-:W-:Y:S05]  /*6180*/  @P1 BRA `(.L_x_245) ;  /* 0x00000000000c1947 */ /* 0x000fea0003800000 */
[----:B--2---:R-:W0:Y:S02]  /*6190*/  LDG.E.U8 R157, desc[UR36][R4.64+0x51] ;  /* 0x00005124049d7981 */ /* 0x004e24000c1e1100 */
[----:B0-----:R-:W-:-:S05]  /*61a0*/  PRMT R9, R157, 0x8880, RZ ;  /* 0x000088809d097816 */ /* 0x001fca00000000ff */
[----:B------:R-:W-:-:S07]  /*61b0*/  IMAD R22, R9, R156, RZ ;  /* 0x0000009c09167224 */ /* 0x000fce00078e02ff */
.L_x_245:
[----:B------:R-:W-:Y:S05]  /*61c0*/  BSYNC B1 ;  /* 0x0000000000017941 */ /* 0x000fea0003800000 */
.L_x_244:
        /* <DEDUP_REMOVED lines=11> */
.L_x_247:
[----:B------:R-:W-:Y:S05]  /*6280*/  BSYNC B1 ;  /* 0x0000000000017941 */ /* 0x000fea0003800000 */
.L_x_246:
[----:B0-----:R-:W-:Y:S01]  /*6290*/  @!P4 IMAD R9, R66, R155, R22 ;  /* 0x0000009b4209c224 */ /* 0x001fe200078e0216 */
[----:B------:R-:W-:Y:S04]  /*62a0*/  BSSY B1, `(.L_x_248) ;  /* 0x0000006000017945 */ /* 0x000fe80003800000 */
[----:B------:R0:W-:Y:S01]  /*62b0*/  @!P4 STG.E.U8 desc[UR36][R10.64+0x50], R9 ;  /* 0x000050090a00c986 */ /* 0x0001e2000c101124 */
[----:B------:R-:W-:Y:S05]  /*62c0*/  @P3 BRA `(.L_x_249) ;  /* 0x00000000000c3947 */ /* 0x000fea0003800000 */
[----:B--2---:R-:W0:Y:S02]  /*62d0*/  LDG.E.U8 R157, desc[UR36][R12.64+0x51] ;  /* 0x000051240c9d7981 */ /* 0x004e24000c1e1100 */
[----:B0-----:R-:W-:-:S05]  /*62e0*/  PRMT R9, R157, 0x8880, RZ ;  /* 0x000088809d097816 */ /* 0x001fca00000000ff */
[----:B------:R-:W-:-:S07]  /*62f0*/  IMAD R22, R9, R156, RZ ;  /* 0x0000009c09167224 */ /* 0x000fce00078e02ff */
.L_x_249:
[----:B------:R-:W-:Y:S05]  /*6300*/  BSYNC B1 ;  /* 0x0000000000017941 */ /* 0x000fea0003800000 */
.L_x_248:
[----:B------:R-:W-:Y:S01]  /*6310*/  @!P3 IMAD R67, R67, R155, R22 ;  /* 0x0000009b4343b224 */ /* 0x000fe200078e0216 */
[----:B------:R-:W-:Y:S04]  /*6320*/  BSSY B1, `(.L_x_250) ;  /* 0x0000006000017945 */ /* 0x000fe80003800000 */
[----:B------:R0:W-:Y:S01]  /*6330*/  @!P3 STG.E.U8 desc[UR36][R10.64+0x51], R67 ;  /* 0x000051430a00b986 */ /* 0x0001e2000c101124 */
[----:B------:R-:W-:Y:S05]  /*6340*/  @P5 BRA `(.L_x_251) ;  /* 0x00000000000c5947 */ /* 0x000fea0003800000 */
[----:B--2---:R-:W0:Y:S02]  /*6350*/  LDG.E.U8 R157, desc[UR36][R4.64+0x58] ;  /* 0x00005824049d7981 */ /* 0x004e24000c1e1100 */
[----:B0-----:R-:W-:-:S05]  /*6360*/  PRMT R9, R157, 0x8880, RZ ;  /* 0x000088809d097816 */ /* 0x001fca00000000ff */
[----:B------:R-:W-:-:S07]  /*6370*/  IMAD R22, R9, R156, RZ ;  /* 0x0000009c09167224 */ /* 0x000fce00078e02ff */
.L_x_251:
[----:B------:R-:W-:Y:S05]  /*6380*/  BSYNC B1 ;  /* 0x0000000000017941 */ /* 0x000fea0003800000 */
.L_x_250:
[----:B0-----:R-:W-:Y:S01]  /*6390*/  @!P5 IMAD R9, R68, R155, R22 ;  /* 0x0000009b4409d224 */ /* 0x001fe200078e0216 */
[----:B------:R-:W-:Y:S04]  /*63a0*/  BSSY B1, `(.L_x_252) ;  /* 0x0000006000017945 */ /* 0x000fe80003800000 */
[----:B------:R0:W-:Y:S01]  /*63b0*/  @!P5 STG.E.U8 desc[UR36][R6.64+0x58], R9 ;  /* 0x000058090600d986 */ /* 0x0001e2000c101124 */
[----:B------:R-:W-:Y:S05]  /*63c0*/  @P1 BRA `(.L_x_253) ;  /* 0x00000000000c1947 */ /* 0x000fea0003800000 */
[----:B--2---:R-:W0:Y:S02]  /*63d0*/  LDG.E.U8 R157, desc[UR36][R4.64+0x59] ;  /* 0x00005924049d7981 */ /* 0x004e24000c1e1100 */
[----:B0-----:R-:W-:-:S05]  /*63e0*/  PRMT R9, R157, 0x8880, RZ ;  /* 0x000088809d097816 */ /* 0x001fca00000000ff */
[----:B------:R-:W-:-:S07]  /*63f0*/  IMAD R22, R9, R156, RZ ;  /* 0x0000009c09167224 */ /* 0x000fce00078e02ff */
.L_x_253:
[----:B------:R-:W-:Y:S05]  /*6400*/  BSYNC B1 ;  /* 0x0000000000017941 */ /* 0x000fea0003800000 */
.L_x_252:
        /* <DEDUP_REMOVED lines=11> */
.L_x_255:
[----:B------:R-:W-:Y:S05]  /*64c0*/  BSYNC B1 ;  /* 0x0000000000017941 */ /* 0x000fea0003800000 */
.L_x_254:
[----:B0-----:R-:W-:Y:S01]  /*64d0*/  @!P4 IMAD R9, R70, R155, R22 ;  /* 0x0000009b4609c224 */ /* 0x001fe200078e0216 */
[----:B------:R-:W-:Y:S04]  /*64e0*/  BSSY B1, `(.L_x_256) ;  /* 0x0000006000017945 */ /* 0x000fe80003800000 */
[----:B------:R0:W-:Y:S01]  /*64f0*/  @!P4 STG.E.U8 desc[UR36][R10.64+0x58], R9 ;  /* 0x000058090a00c986 */ /* 0x0001e2000c101124 */
[----:B------:R-:W-:Y:S05]  /*6500*/  @P3 BRA `(.L_x_257) ;  /* 0x00000000000c3947 */ /* 0x000fea0003800000 */
[----:B--2---:R-:W0:Y:S02]  /*6510*/  LDG.E.U8 R157, desc[UR36][R12.64+0x59] ;  /* 0x000059240c9d7981 */ /* 0x004e24000c1e1100 */
[----:B0-----:R-:W-:-:S05]  /*6520*/  PRMT R9, R157, 0x8880, RZ ;  /* 0x000088809d097816 */ /* 0x001fca00000000ff */
[----:B------:R-:W-:-:S07]  /*6530*/  IMAD R22, R9, R156, RZ ;  /* 0x0000009c09167224 */ /* 0x000fce00078e02ff */
.L_x_257:
[----:B------:R-:W-:Y:S05]  /*6540*/  BSYNC B1 ;  /* 0x0000000000017941 */ /* 0x000fea0003800000 */
.L_x_256:
[----:B------:R-:W-:Y:S01]  /*6550*/  @!P3 IMAD R71, R71, R155, R22 ;  /* 0x0000009b4747b224 */ /* 0x000fe200078e0216 */
[----:B------:R-:W-:Y:S04]  /*6560*/  BSSY B1, `(.L_x_258) ;  /* 0x0000006000017945 */ /* 0x000fe80003800000 */
[----:B------:R0:W-:Y:S01]  /*6570*/  @!P3 STG.E.U8 desc[UR36][R10.64+0x59], R71 ;  /* 0x000059470a00b986 */ /* 0x0001e2000c101124 */
[----:B------:R-:W-:Y:S05]  /*6580*/  @P5 BRA `(.L_x_259) ;  /* 0x00000000000c5947 */ /* 0x000fea0003800000 */
[----:B--2---:R-:W0:Y:S02]  /*6590*/  LDG.E.U8 R157, desc[UR36][R4.64+0x60] ;  /* 0x00006024049d7981 */ /* 0x004e24000c1e1100 */
[----:B0-----:R-:W-:-:S05]  /*65a0*/  PRMT R9, R157, 0x8880, RZ ;  /* 0x000088809d097816 */ /* 0x001fca00000000ff */
[----:B------:R-:W-:-:S07]  /*65b0*/  IMAD R22, R9, R156, RZ ;  /* 0x0000009c09167224 */ /* 0x000fce00078e02ff */
.L_x_259:
[----:B------:R-:W-:Y:S05]  /*65c0*/  BSYNC B1 ;  /* 0x0000000000017941 */ /* 0x000fea0003800000 */
.L_x_258:
[----:B0-----:R-:W-:Y:S01]  /*65d0*/  @!P5 IMAD R9, R72, R155, R22 ;  /* 0x0000009b4809d224 */ /* 0x001fe200078e0216 */
[----:B------:R-:W-:Y:S04]  /*65e0*/  BSSY B1, `(.L_x_260) ;  /* 0x0000006000017945 */ /* 0x000fe80003800000 */
[----:B------:R0:W-:Y:S01]  /*65f0*/  @!P5 STG.E.U8 desc[UR36][R6.64+0x60], R9 ;  /* 0x000060090600d986 */ /* 0x0001e2000c101124 */
[----:B------:R-:W-:Y:S05]  /*6600*/  @P1 BRA `(.L_x_261) ;  /* 0x00000000000c1947 */ /* 0x000fea0003800000 */
[----:B--2---:R-:W0:Y:S02]  /*6610*/  LDG.E.U8 R157, desc[UR36][R4.64+0x61] ;  /* 0x00006124049d7981 */ /* 0x004e24000c1e1100 */
[----:B0-----:R-:W-:-:S05]  /*6620*/  PRMT R9, R157, 0x8880, RZ ;  /* 0x000088809d097816 */ /* 0x001fca00000000ff */
[----:B------:R-:W-:-:S07]  /*6630*/  IMAD R22, R9, R156, RZ ;  /* 0x0000009c09167224 */ /* 0x000fce00078e02ff */
.L_x_261:
[----:B------:R-:W-:Y:S05]  /*6640*/  BSYNC B1 ;  /* 0x0000000000017941 */ /* 0x000fea0003800000 */
.L_x_260:
        /* <DEDUP_REMOVED lines=11> */
.L_x_263:
[----:B------:R-:W-:Y:S05]  /*6700*/  BSYNC B1 ;  /* 0x0000000000017941 */ /* 0x000fea0003800000 */
.L_x_262:
[----:B0-----:R-:W-:Y:S01]  /*6710*/  @!P4 IMAD R9, R74, R155, R22 ;  /* 0x0000009b4a09c224 */ /* 0x001fe200078e0216 */
[----:B------:R-:W-:Y:S04]  /*6720*/  BSSY B1, `(.L_x_264) ;  /* 0x0000006000017945 */ /* 0x000fe80003800000 */
[----:B------:R0:W-:Y:S01]  /*6730*/  @!P4 STG.E.U8 desc[UR36][R10.64+0x60], R9 ;  /* 0x000060090a00c986 */ /* 0x0001e2000c101124 */
[----:B------:R-:W-:Y:S05]  /*6740*/  @P3 BRA `(.L_x_265) ;  /* 0x00000000000c3947 */ /* 0x000fea0003800000 */
[----:B--2---:R-:W0:Y:S02]  /*6750*/  LDG.E.U8 R157, desc[UR36][R12.64+0x61] ;  /* 0x000061240c9d7981 */ /* 0x004e24000c1e1100 */
[----:B0-----:R-:W-:-:S05]  /*6760*/  PRMT R9, R157, 0x8880, RZ ;  /* 0x000088809d097816 */ /* 0x001fca00000000ff */
[----:B------:R-:W-:-:S07]  /*6770*/  IMAD R22, R9, R156, RZ ;  /* 0x0000009c09167224 */ /* 0x000fce00078e02ff */
.L_x_265:
[----:B------:R-:W-:Y:S05]  /*6780*/  BSYNC B1 ;  /* 0x0000000000017941 */ /* 0x000fea0003800000 */
.L_x_264:
[----:B------:R-:W-:Y:S01]  /*6790*/  @!P3 IMAD R75, R75, R155, R22 ;  /* 0x0000009b4b4bb224 */ /* 0x000fe200078e0216 */
[----:B------:R-:W-:Y:S04]  /*67a0*/  BSSY B1, `(.L_x_266) ;  /* 0x0000006000017945 */ /* 0x000fe80003800000 */
[----:B------:R0:W-:Y:S01]  /*67b0*/  @!P3 STG.E.U8 desc[UR36][R10.64+0x61], R75 ;  /* 0x0000614b0a00b986 */ /* 0x0001e2000c101124 */
[----:B------:R-:W-:Y:S05]  /*67c0*/  @P5 BRA `(.L_x_267) ;  /* 0x00000000000c5947 */ /* 0x000fea0003800000 */
[----:B--2---:R-:W0:Y:S02]  /*67d0*/  LDG.E.U8 R157, desc[UR36][R4.64+0x68] ;  /* 0x00006824049d7981 */ /* 0x004e24000c1e1100 */
[----:B0-----:R-:W-:-:S05]  /*67e0*/  PRMT R9, R157, 0x8880, RZ ;  /* 0x000088809d097816 */ /* 0x001fca00000000ff */
[----:B------:R-:W-:-:S07]  /*67f0*/  IMAD R22, R9, R156, RZ ;  /* 0x0000009c09167224 */ /* 0x000fce00078e02ff */
.L_x_267:
[----:B------:R-:W-:Y:S05]  /*6800*/  BSYNC B1 ;  /* 0x0000000000017941 */ /* 0x000fea0003800000 */
.L_x_266:
[----:B0-----:R-:W-:Y:S01]  /*6810*/  @!P5 IMAD R9, R76, R155, R22 ;  /* 0x0000009b4c09d224 */ /* 0x001fe200078e0216 */
[----:B------:R-:W-:Y:S04]  /*6820*/  BSSY B1, `(.L_x_268) ;  /* 0x0000006000017945 */ /* 0x000fe80003800000 */
[----:B------:R0:W-:Y:S01]  /*6830*/  @!P5 STG.E.U8 desc[UR36][R6.64+0x68], R9 ;  /* 0x000068090600d986 */ /* 0x0001e2000c101124 */
[----:B------:R-:W-:Y:S05]  /*6840*/  @P1 BRA `(.L_x_269) ;  /* 0x00000000000c1947 */ /* 0x000fea0003800000 */
[----:B--2---:R-:W0:Y:S02]  /*6850*/  LDG.E.U8 R157, desc[UR36][R4.64+0x69] ;  /* 0x00006924049d7981 */ /* 0x004e24000c1e1100 */
[----:B0-----:R-:W-:-:S05]  /*6860*/  PRMT R9, R157, 0x8880, RZ ;  /* 0x000088809d097816 */ /* 0x001fca00000000ff */
[----:B------:R-:W-:-:S07]  /*6870*/  IMAD R22, R9, R156, RZ ;  /* 0x0000009c09167224 */ /* 0x000fce00078e02ff */
.L_x_269:
[----:B------:R-:W-:Y:S05]  /*6880*/  BSYNC B1 ;  /* 0x0000000000017941 */ /* 0x000fea0003800000 */
.L_x_268:
        /* <DEDUP_REMOVED lines=11> */
.L_x_271:
[----:B------:R-:W-:Y:S05]  /*6940*/  BSYNC B1 ;  /* 0x0000000000017941 */ /* 0x000fea0003800000 */
.L_x_270:
[----:B0-----:R-:W-:Y:S01]  /*6950*/  @!P4 IMAD R9, R78, R155, R22 ;  /* 0x0000009b4e09c224 */ /* 0x001fe200078e0216 */
[----:B------:R-:W-:Y:S04]  /*6960*/  BSSY B1, `(.L_x_272) ;  /* 0x0000006000017945 */ /* 0x000fe80003800000 */
[----:B------:R0:W-:Y:S01]  /*6970*/  @!P4 STG.E.U8 desc[UR36][R10.64+0x68], R9 ;  /* 0x000068090a00c986 */ /* 0x0001e2000c101124 */
[----:B------:R-:W-:Y:S05]  /*6980*/  @P3 BRA `(.L_x_273) ;  /* 0x00000000000c3947 */ /* 0x000fea0003800000 */
[----:B--2---:R-:W0:Y:S02]  /*6990*/  LDG.E.U8 R157, desc[UR36][R12.64+0x69] ;  /* 0x000069240c9d7981 */ /* 0x004e24000c1e1100 */
[----:B0-----:R-:W-:-:S05]  /*69a0*/  PRMT R9, R157, 0x8880, RZ ;  /* 0x000088809d097816 */ /* 0x001fca00000000ff */
[----:B------:R-:W-:-:S07]  /*69b0*/  IMAD R22, R9, R156, RZ ;  /* 0x0000009c09167224 */ /* 0x000fce00078e02ff */
.L_x_273:
[----:B------:R-:W-:Y:S05]  /*69c0*/  BSYNC B1 ;  /* 0x0000000000017941 */ /* 0x000fea0003800000 */
.L_x_272:
[----:B------:R-:W-:Y:S01]  /*69d0*/  @!P3 IMAD R79, R79, R155, R22 ;  /* 0x0000009b4f4fb224 */ /* 0x000fe200078e0216 */
[----:B------:R-:W-:Y:S04]  /*69e0*/  BSSY B1, `(.L_x_274) ;  /* 0x0000006000017945 */ /* 0x000fe80003800000 */
[----:B------:R0:W-:Y:S01]  /*69f0*/  @!P3 STG.E.U8 desc[UR36][R10.64+0x69], R79 ;  /* 0x0000694f0a00b986 */ /* 0x0001e2000c101124 */
[----:B------:R-:W-:Y:S05]  /*6a00*/  @P5 BRA `(.L_x_275) ;  /* 0x00000000000c5947 */ /* 0x000fea0003800000 */
[----:B--2---:R-:W0:Y:S02]  /*6a10*/  LDG.E.U8 R157, desc[UR36][R4.64+0x70] ;  /* 0x00007024049d7981 */ /* 0x004e24000c1e1100 */
[----:B0-----:R-:W-:-:S05]  /*6a20*/  PRMT R9, R157, 0x8880, RZ ;  /* 0x000088809d097816 */ /* 0x001fca00000000ff */
[----:B------:R-:W-:-:S07]  /*6a30*/  IMAD R22, R9, R156, RZ ;  /* 0x0000009c09167224 */ /* 0x000fce00078e02ff */
.L_x_275:
[----:B------:R-:W-:Y:S05]  /*6a40*/  BSYNC B1 ;  /* 0x0000000000017941 */ /* 0x000fea0003800000 */
.L_x_274:
[----:B0-----:R-:W-:Y:S01]  /*6a50*/  @!P5 IMAD R9, R80, R155, R22 ;  /* 0x0000009b5009d224 */ /* 0x001fe200078e0216 */
[----:B------:R-:W-:Y:S04]  /*6a60*/  BSSY B1, `(.L_x_276) ;  /* 0x0000006000017945 */ /* 0x000fe80003800000 */
[----:B------:R0:W-:Y:S01]  /*6a70*/  @!P5 STG.E.U8 desc[UR36][R6.64+0x70], R9 ;  /* 0x000070090600d986 */ /* 0x0001e2000c101124 */
[----:B------:R-:W-:Y:S05]  /*6a80*/  @P1 BRA `(.L_x_277) ;  /* 0x00000000000c1947 */ /* 0x000fea0003800000 */
[----:B--2---:R-:W0:Y:S02]  /*6a90*/  LDG.E.U8 R157, desc[UR36][R4.64+0x71] ;  /* 0x00007124049d7981 */ /* 0x004e24000c1e1100 */
[----:B0-----:R-:W-:-:S05]  /*6aa0*/  PRMT R9, R157, 0x8880, RZ ;  /* 0x000088809d097816 */ /* 0x001fca00000000ff */
[----:B------:R-:W-:-:S07]  /*6ab0*/  IMAD R22, R9, R156, RZ ;  /* 0x0000009c09167224 */ /* 0x000fce00078e02ff */
.L_x_277:
[----:B------:R-:W-:Y:S05]  /*6ac0*/  BSYNC B1 ;  /* 0x0000000000017941 */ /* 0x000fea0003800000 */
.L_x_276:
[----:B------:R-:W-:Y:S01]  /*6ad0*/  ISETP.LT.OR P4, PT, R3, 0x71, !P0 ;  /* 0x000000710300780c */ /* 0x000fe20004781670 */
[----:B------:R-:W-:Y:S01]  /*6ae0*/  @!P1 IMAD R81, R81, R155, R22 ;  /* 0x0000009b51519224 */ /* 0x000fe200078e0216 */
[----:B------:R-:W-:Y:S01]  /*6af0*/  BSSY B1, `(.L_x_278) ;  /* 0x000000a000017945 */ /* 0x000fe20003800000 */
[C---:B------:R-:W-:Y:S02]  /*6b00*/  ISETP.LT.OR P3, PT, R3.reuse, 0x72, !P0 ;  /* 0x000000720300780c */ /* 0x040fe40004761670 */
        /* <DEDUP_REMOVED lines=8> */
.L_x_279:
[----:B------:R-:W-:Y:S05]  /*6b90*/  BSYNC B1 ;  /* 0x0000000000017941 */ /* 0x000fea0003800000 */
.L_x_278:
[----:B0-----:R-:W-:Y:S01]  /*6ba0*/  @!P4 IMAD R9, R82, R155, R22 ;  /* 0x0000009b5209c224 */ /* 0x001fe200078e0216 */
[----:B------:R-:W-:Y:S04]  /*6bb0*/  BSSY B1, `(.L_x_280) ;  /* 0x0000006000017945 */ /* 0x000fe80003800000 */
[----:B------:R0:W-:Y:S01]  /*6bc0*/  @!P4 STG.E.U8 desc[UR36][R10.64+0x70], R9 ;  /* 0x000070090a00c986 */ /* 0x0001e2000c101124 */
[----:B------:R-:W-:Y:S05]  /*6bd0*/  @P3 BRA `(.L_x_281) ;  /* 0x00000000000c3947 */ /* 0x000fea0003800000 */
[----:B--2---:R-:W0:Y:S02]  /*6be0*/  LDG.E.U8 R157, desc[UR36][R12.64+0x71] ;  /* 0x000071240c9d7981 */ /* 0x004e24000c1e1100 */
[----:B0-----:R-:W-:-:S05]  /*6bf0*/  PRMT R9, R157, 0x8880, RZ ;  /* 0x000088809d097816 */ /* 0x001fca00000000ff */
[----:B------:R-:W-:-:S07]  /*6c00*/  IMAD R22, R9, R156, RZ ;  /* 0x0000009c09167224 */ /* 0x000fce00078e02ff */
.L_x_281:
[----:B------:R-:W-:Y:S05]  /*6c10*/  BSYNC B1 ;  /* 0x0000000000017941 */ /* 0x000fea0003800000 */
.L_x_280:
[----:B------:R-:W-:Y:S01]  /*6c20*/  @!P3 IMAD R83, R83, R155, R22 ;  /* 0x0000009b5353b224 */ /* 0x000fe200078e0216 */
[----:B------:R-:W-:Y:S04]  /*6c30*/  BSSY B1, `(.L_x_282) ;  /* 0x0000006000017945 */ /* 0x000fe80003800000 */
[----:B------:R0:W-:Y:S01]  /*6c40*/  @!P3 STG.E.U8 desc[UR36][R10.64+0x71], R83 ;  /* 0x000071530a00b986 */ /* 0x0001e2000c101124 */
[----:B------:R-:W-:Y:S05]  /*6c50*/  @P1 BRA `(.L_x_283) ;  /* 0x00000000000c1947 */ /* 0x000fea0003800000 */
[----:B--2---:R-:W0:Y:S02]  /*6c60*/  LDG.E.U8 R157, desc[UR36][R4.64+0x78] ;  /* 0x00007824049d7981 */ /* 0x004e24000c1e1100 */
[----:B0-----:R-:W-:-:S05]  /*6c70*/  PRMT R9, R157, 0x8880, RZ ;  /* 0x000088809d097816 */ /* 0x001fca00000000ff */
[----:B------:R-:W-:-:S07]  /*6c80*/  IMAD R22, R9, R156, RZ ;  /* 0x0000009c09167224 */ /* 0x000fce00078e02ff */
.L_x_283:
[----:B------:R-:W-:Y:S05]  /*6c90*/  BSYNC B1 ;  /* 0x0000000000017941 */ /* 0x000fea0003800000 */
.L_x_282:
[----:B0-----:R-:W-:Y:S01]  /*6ca0*/  @!P1 IMAD R9, R84, R155, R22 ;  /* 0x0000009b54099224 */ /* 0x001fe200078e0216 */
[----:B------:R-:W-:Y:S04]  /*6cb0*/  BSSY B1, `(.L_x_284) ;  /* 0x0000006000017945 */ /* 0x000fe80003800000 */
[----:B------:R0:W-:Y:S01]  /*6cc0*/  @!P1 STG.E.U8 desc[UR36][R6.64+0x78], R9 ;  /* 0x0000780906009986 */ /* 0x0001e2000c101124 */
[----:B------:R-:W-:Y:S05]  /*6cd0*/  @P2 BRA `(.L_x_285) ;  /* 0x00000000000c2947 */ /* 0x000fea0003800000 */
[----:B--2---:R-:W0:Y:S02]  /*6ce0*/  LDG.E.U8 R157, desc[UR36][R4.64+0x79] ;  /* 0x00007924049d7981 */ /* 0x004e24000c1e1100 */
[----:B0-----:R-:W-:-:S05]  /*6cf0*/  PRMT R9, R157, 0x8880, RZ ;  /* 0x000088809d097816 */ /* 0x001fca00000000ff */
[----:B------:R-:W-:-:S07]  /*6d00*/  IMAD R22, R9, R156, RZ ;  /* 0x0000009c09167224 */ /* 0x000fce00078e02ff */
.L_x_285:
[----:B------:R-:W-:Y:S05]  /*6d10*/  BSYNC B1 ;  /* 0x0000000000017941 */ /* 0x000fea0003800000 */
.L_x_284:
[----:B------:R-:W-:Y:S01]  /*6d20*/  @!P2 IMAD R85, R85, R155, R22 ;  /* 0x0000009b5555a224 */ /* 0x000fe200078e0216 */
[----:B------:R-:W-:Y:S04]  /*6d30*/  BSSY B1, `(.L_x_286) ;  /* 0x0000006000017945 */ /* 0x000fe80003800000 */
[----:B------:R0:W-:Y:S01]  /*6d40*/  @!P2 STG.E.U8 desc[UR36][R6.64+0x79], R85 ;  /* 0x000079550600a986 */ /* 0x0001e2000c101124 */
[----:B------:R-:W-:Y:S05]  /*6d50*/  @P5 BRA `(.L_x_287) ;  /* 0x00000000000c5947 */ /* 0x000fea0003800000 */
[----:B--2---:R-:W2:Y:S02]  /*6d60*/  LDG.E.U8 R157, desc[UR36][R12.64+0x78] ;  /* 0x000078240c9d7981 */ /* 0x004ea4000c1e1100 */
[----:B--2---:R-:W-:-:S05]  /*6d70*/  PRMT R5, R157, 0x8880, RZ ;  /* 0x000088809d057816 */ /* 0x004fca00000000ff */
[----:B------:R-:W-:-:S07]  /*6d80*/  IMAD R22, R5, R156, RZ ;  /* 0x0000009c05167224 */ /* 0x000fce00078e02ff */
.L_x_287:
[----:B------:R-:W-:Y:S05]  /*6d90*/  BSYNC B1 ;  /* 0x0000000000017941 */ /* 0x000fea0003800000 */
.L_x_286:
[----:B------:R-:W-:Y:S01]  /*6da0*/  @!P5 IMAD R5, R86, R155, R22 ;  /* 0x0000009b5605d224 */ /* 0x000fe200078e0216 */
[----:B------:R-:W-:Y:S01]  /*6db0*/  ISETP.LT.OR P0, PT, R3, 0x7a, !P0 ;  /* 0x0000007a0300780c */ /* 0x000fe20004701670 */
[----:B------:R-:W-:Y:S03]  /*6dc0*/  BSSY B1, `(.L_x_288) ;  /* 0x0000006000017945 */ /* 0x000fe60003800000 */
[----:B------:R0:W-:Y:S09]  /*6dd0*/  @!P5 STG.E.U8 desc[UR36][R10.64+0x78], R5 ;  /* 0x000078050a00d986 */ /* 0x0001f2000c101124 */
[----:B------:R-:W-:Y:S05]  /*6de0*/  @P0 BRA `(.L_x_289) ;  /* 0x00000000000c0947 */ /* 0x000fea0003800000 */
[----:B--2---:R-:W2:Y:S02]  /*6df0*/  LDG.E.U8 R157, desc[UR36][R12.64+0x79] ;  /* 0x000079240c9d7981 */ /* 0x004ea4000c1e1100 */
[----:B--2---:R-:W-:-:S05]  /*6e00*/  PRMT R3, R157, 0x8880, RZ ;  /* 0x000088809d037816 */ /* 0x004fca00000000ff */
[----:B------:R-:W-:-:S07]  /*6e10*/  IMAD R22, R3, R156, RZ ;  /* 0x0000009c03167224 */ /* 0x000fce00078e02ff */
.L_x_289:
[----:B------:R-:W-:Y:S05]  /*6e20*/  BSYNC B1 ;  /* 0x0000000000017941 */ /* 0x000fea0003800000 */
.L_x_288:
[----:B------:R-:W-:Y:S01]  /*6e30*/  IMAD R87, R87, R155, R22 ;  /* 0x0000009b57577224 */ /* 0x000fe200078e0216 */
[----:B------:R-:W-:Y:S06]  /*6e40*/  @P0 BRA `(.L_x_290) ;  /* 0x0000001800180947 */ /* 0x000fec0003800000 */
[----:B------:R0:W-:Y:S01]  /*6e50*/  STG.E.U8 desc[UR36][R10.64+0x79], R87 ;  /* 0x000079570a007986 */ /* 0x0001e2000c101124 */
[----:B------:R-:W-:Y:S05]  /*6e60*/  BRA `(.L_x_290) ;  /* 0x0000001800107947 */ /* 0x000fea0003800000 */
.L_x_33:
[C---:B------:R-:W-:Y:S02]  /*6e70*/  ISETP.GE.AND P2, PT, R0.reuse, 0x1, PT ;  /* 0x000000010000780c */ /* 0x040fe40003f46270 */
[----:B------:R-:W-:Y:S02]  /*6e80*/  ISETP.GE.AND P0, PT, R0, 0x9, PT ;  /* 0x000000090000780c */ /* 0x000fe40003f06270 */
[C---:B------:R-:W-:Y:S02]  /*6e90*/  ISETP.LT.OR P3, PT, R3.reuse, 0x1, !P2 ;  /* 0x000000010300780c */ /* 0x040fe40005761670 */
[C---:B------:R-:W-:Y:S02]  /*6ea0*/  ISETP.LT.OR P5, PT, R3.reuse, 0x2, !P2 ;  /* 0x000000020300780c */ /* 0x040fe400057a1670 */
[C---:B------:R-:W-:Y:S02]  /*6eb0*/  ISETP.LT.OR P1, PT, R3.reuse, 0x1, !P0 ;  /* 0x000000010300780c */ /* 0x040fe40004721670 */
[----:B------:R-:W-:-:S07]  /*6ec0*/  ISETP.LT.OR P4, PT, R3, 0x2, !P0 ;  /* 0x000000020300780c */ /* 0x000fce0004781670 */
[-C--:B------:R-:W-:Y:S02]  /*6ed0*/  @!P3 IMAD R5, R88, R155.reuse, RZ ;  /* 0x0000009b5805b224 */ /* 0x080fe400078e02ff */
[-C--:B------:R-:W-:Y:S02]  /*6ee0*/  @!P5 IMAD R89, R89, R155.reuse, RZ ;  /* 0x0000009b5959d224 */ /* 0x080fe400078e02ff */
[-C--:B------:R-:W-:Y:S01]  /*6ef0*/  @!P1 IMAD R13, R90, R155.reuse, RZ ;  /* 0x0000009b5a0d9224 */ /* 0x080fe200078e02ff */
[----:B------:R0:W-:Y:S01]  /*6f00*/  @!P3 STG.E.U8 desc[UR36][R160.64], R5 ;  /* 0x00000005a000b986 */ /* 0x0001e2000c101124 */
[----:B------:R-:W-:Y:S01]  /*6f10*/  ISETP.LT.OR P3, PT, R3, 0x9, !P2 ;  /* 0x000000090300780c */ /* 0x000fe20005761670 */
[----:B------:R-:W-:Y:S02]  /*6f20*/  @!P4 IMAD R91, R91, R155, RZ ;  /* 0x0000009b5b5bc224 */ /* 0x000fe400078e02ff */
[----:B------:R-:W-:Y:S01]  /*6f30*/  @!P5 STG.E.U8 desc[UR36][R160.64+0x1], R89 ;  /* 0x00000159a000d986 */ /* 0x000fe2000c101124 */
[----:B------:R-:W-:-:S03]  /*6f40*/  ISETP.LT.OR P5, PT, R3, 0xa, !P2 ;  /* 0x0000000a0300780c */ /* 0x000fc600057a1670 */
[----:B------:R1:W-:Y:S01]  /*6f50*/  @!P1 STG.E.U8 desc[UR36][R8.64], R13 ;  /* 0x0000000d08009986 */ /* 0x0003e2000c101124 */
[----:B------:R-:W-:-:S03]  /*6f60*/  ISETP.LT.OR P1, PT, R3, 0x9, !P0 ;  /* 0x000000090300780c */ /* 0x000fc60004721670 */
[----:B------:R-:W-:Y:S01]  /*6f70*/  @!P4 STG.E.U8 desc[UR36][R8.64+0x1], R91 ;  /* 0x0000015b0800c986 */ /* 0x000fe2000c101124 */
[----:B------:R-:W-:Y:S01]  /*6f80*/  ISETP.LT.OR P4, PT, R3, 0xa, !P0 ;  /* 0x0000000a0300780c */ /* 0x000fe20004781670 */
[----:B------:R-:W-:-:S04]  /*6f90*/  @!P3 IMAD R15, R92, R155, RZ ;  /* 0x0000009b5c0fb224 */ /* 0x000fc800078e02ff */
[-C--:B------:R-:W-:Y:S01]  /*6fa0*/  @!P5 IMAD R93, R93, R155.reuse, RZ ;  /* 0x0000009b5d5dd224 */ /* 0x080fe200078e02ff */
[----:B------:R3:W-:Y:S01]  /*6fb0*/  @!P3 STG.E.U8 desc[UR36][R160.64+0x8], R15 ;  /* 0x0000080fa000b986 */ /* 0x0007e2000c101124 */
[C---:B------:R-:W-:Y:S02]  /*6fc0*/  ISETP.LT.OR P3, PT, R3.reuse, 0x11, !P2 ;  /* 0x000000110300780c */ /* 0x040fe40005761670 */
[-C--:B0-----:R-:W-:Y:S01]  /*6fd0*/  @!P1 IMAD R5, R94, R155.reuse, RZ ;  /* 0x0000009b5e059224 */ /* 0x081fe200078e02ff */
[----:B------:R-:W-:Y:S01]  /*6fe0*/  @!P5 STG.E.U8 desc[UR36][R160.64+0x9], R93 ;  /* 0x0000095da000d986 */ /* 0x000fe2000c101124 */
[----:B------:R-:W-:Y:S02]  /*6ff0*/  ISETP.LT.OR P5, PT, R3, 0x12, !P2 ;  /* 0x000000120300780c */ /* 0x000fe400057a1670 */
[----:B------:R-:W-:Y:S01]  /*7000*/  @!P4 IMAD R95, R95, R155, RZ ;  /* 0x0000009b5f5fc224 */ /* 0x000fe200078e02ff */
[----:B------:R0:W-:Y:S01]  /*7010*/  @!P1 STG.E.U8 desc[UR36][R8.64+0x8], R5 ;  /* 0x0000080508009986 */ /* 0x0001e2000c101124 */
[----:B------:R-:W-:-:S03]  /*7020*/  ISETP.LT.OR P1, PT, R3, 0x11, !P0 ;  /* 0x000000110300780c */ /* 0x000fc60004721670 */
[----:B------:R-:W-:Y:S01]  /*7030*/  @!P4 STG.E.U8 desc[UR36][R8.64+0x9], R95 ;  /* 0x0000095f0800c986 */ /* 0x000fe2000c101124 */
[----:B------:R-:W-:Y:S01]  /*7040*/  ISETP.LT.OR P4, PT, R3, 0x12, !P0 ;  /* 0x000000120300780c */ /* 0x000fe20004781670 */
[----:B-1----:R-:W-:-:S04]  /*7050*/  @!P3 IMAD R13, R96, R155, RZ ;  /* 0x0000009b600db224 */ /* 0x002fc800078e02ff */
[-C--:B------:R-:W-:Y:S01]  /*7060*/  @!P5 IMAD R97, R97, R155.reuse, RZ ;  /* 0x0000009b6161d224 */ /* 0x080fe200078e02ff */
[----:B------:R1:W-:Y:S01]  /*7070*/  @!P3 STG.E.U8 desc[UR36][R160.64+0x10], R13 ;  /* 0x0000100da000b986 */ /* 0x0003e2000c101124 */
[C---:B------:R-:W-:Y:S02]  /*7080*/  ISETP.LT.OR P3, PT, R3.reuse, 0x19, !P2 ;  /* 0x000000190300780c */ /* 0x040fe40005761670 */
[-C--:B---3--:R-:W-:Y:S01]  /*7090*/  @!P1 IMAD R15, R98, R155.reuse, RZ ;  /* 0x0000009b620f9224 */ /* 0x088fe200078e02ff */
[----:B------:R-:W-:Y:S01]  /*70a0*/  @!P5 STG.E.U8 desc[UR36][R160.64+0x11], R97 ;  /* 0x00001161a000d986 */ /* 0x000fe2000c101124 */
[----:B------:R-:W-:Y:S02]  /*70b0*/  ISETP.LT.OR P5, PT, R3, 0x1a, !P2 ;  /* 0x0000001a0300780c */ /* 0x000fe400057a1670 */
[----:B------:R-:W-:Y:S01]  /*70c0*/  @!P4 IMAD R99, R99, R155, RZ ;  /* 0x0000009b6363c224 */ /* 0x000fe200078e02ff */
[----:B------:R3:W-:Y:S01]  /*70d0*/  @!P1 STG.E.U8 desc[UR36][R8.64+0x10], R15 ;  /* 0x0000100f08009986 */ /* 0x0007e2000c101124 */
[----:B------:R-:W-:-:S03]  /*70e0*/  ISETP.LT.OR P1, PT, R3, 0x19, !P0 ;  /* 0x000000190300780c */ /* 0x000fc60004721670 */
[----:B------:R-:W-:Y:S01]  /*70f0*/  @!P4 STG.E.U8 desc[UR36][R8.64+0x11], R99 ;  /* 0x000011630800c986 */ /* 0x000fe2000c101124 */
[----:B------:R-:W-:Y:S01]  /*7100*/  ISETP.LT.OR P4, PT, R3, 0x1a, !P0 ;  /* 0x0000001a0300780c */ /* 0x000fe20004781670 */
[----:B0-----:R-:W-:-:S04]  /*7110*/  @!P3 IMAD R5, R100, R155, RZ ;  /* 0x0000009b6405b224 */ /* 0x001fc800078e02ff */
[-C--:B------:R-:W-:Y:S01]  /*7120*/  @!P5 IMAD R101, R101, R155.reuse, RZ ;  /* 0x0000009b6565d224 */ /* 0x080fe200078e02ff */
[----:B------:R0:W-:Y:S01]  /*7130*/  @!P3 STG.E.U8 desc[UR36][R160.64+0x18], R5 ;  /* 0x00001805a000b986 */ /* 0x0001e2000c101124 */
[C---:B------:R-:W-:Y:S02]  /*7140*/  ISETP.LT.OR P3, PT, R3.reuse, 0x21, !P2 ;  /* 0x000000210300780c */ /* 0x040fe40005761670 */
[-C--:B-1----:R-:W-:Y:S01]  /*7150*/  @!P1 IMAD R13, R102, R155.reuse, RZ ;  /* 0x0000009b660d9224 */ /* 0x082fe200078e02ff */
[----:B------:R-:W-:Y:S01]  /*7160*/  @!P5 STG.E.U8 desc[UR36][R160.64+0x19], R101 ;  /* 0x00001965a000d986 */ /* 0x000fe2000c101124 */
[----:B------:R-:W-:Y:S02]  /*7170*/  ISETP.LT.OR P5, PT, R3, 0x22, !P2 ;  /* 0x000000220300780c */ /* 0x000fe400057a1670 */
[----:B------:R-:W-:Y:S01]  /*7180*/  @!P4 IMAD R103, R103, R155, RZ ;  /* 0x0000009b6767c224 */ /* 0x000fe200078e02ff */
[----:B------:R1:W-:Y:S01]  /*7190*/  @!P1 STG.E.U8 desc[UR36][R8.64+0x18], R13 ;  /* 0x0000180d08009986 */ /* 0x0003e2000c101124 */
[----:B------:R-:W-:-:S03]  /*71a0*/  ISETP.LT.OR P1, PT, R3, 0x21, !P0 ;  /* 0x000000210300780c */ /* 0x000fc60004721670 */
[----:B------:R-:W-:Y:S01]  /*71b0*/  @!P4 STG.E.U8 desc[UR36][R8.64+0x19], R103 ;  /* 0x000019670800c986 */ /* 0x000fe2000c101124 */
[----:B------:R-:W-:Y:S01]  /*71c0*/  ISETP.LT.OR P4, PT, R3, 0x22, !P0 ;  /* 0x000000220300780c */ /* 0x000fe20004781670 */
[----:B---3--:R-:W-:-:S04]  /*71d0*/  @!P3 IMAD R15, R104, R155, RZ ;  /* 0x0000009b680fb224 */ /* 0x008fc800078e02ff */
        /* <DEDUP_REMOVED lines=128> */
[----:B------:R-:W-:-:S02]  /*79e0*/  ISETP.GE.AND P1, PT, R0, 0x81, PT ;  /* 0x000000810000780c */ /* 0x000fc40003f26270 */
[C---:B------:R-:W-:Y:S01]  /*79f0*/  ISETP.LT.OR P5, PT, R3.reuse, 0x79, !P0 ;  /* 0x000000790300780c */ /* 0x040fe200047a1670 */
[----:B------:R-:W-:Y:S01]  /*7a00*/  @!P4 STG.E.U8 desc[UR36][R8.64+0x71], R147 ;  /* 0x000071930800c986 */ /* 0x000fe2000c101124 */
[C---:B------:R-:W-:Y:S01]  /*7a10*/  ISETP.LT.OR P0, PT, R3.reuse, 0x7a, !P0 ;  /* 0x0000007a0300780c */ /* 0x040fe20004701670 */
[----:B0-----:R-:W-:Y:S01]  /*7a20*/  @!P3 IMAD R5, R148, R155, RZ ;  /* 0x0000009b9405b224 */ /* 0x001fe200078e02ff */
[----:B------:R-:W-:-:S03]  /*7a30*/  ISETP.LT.OR P4, PT, R3, 0x1, !P1 ;  /* 0x000000010300780c */ /* 0x000fc60004f81670 */
[----:B------:R-:W-:Y:S01]  /*7a40*/  @!P2 IMAD R149, R149, R155, RZ ;  /* 0x0000009b9595a224 */ /* 0x000fe200078e02ff */
[----:B------:R0:W-:Y:S01]  /*7a50*/  @!P3 STG.E.U8 desc[UR36][R160.64+0x78], R5 ;  /* 0x00007805a000b986 */ /* 0x0001e2000c101124 */
[----:B------:R-:W-:-:S03]  /*7a60*/  ISETP.LT.OR P3, PT, R3, 0x2, !P1 ;  /* 0x000000020300780c */ /* 0x000fc60004f61670 */
[----:B------:R-:W-:Y:S01]  /*7a70*/  @!P2 STG.E.U8 desc[UR36][R160.64+0x79], R149 ;  /* 0x00007995a000a986 */ /* 0x000fe2000c101124 */
[-C--:B-1----:R-:W-:Y:S01]  /*7a80*/  @!P5 IMAD R13, R150, R155.reuse, RZ ;  /* 0x0000009b960dd224 */ /* 0x082fe200078e02ff */
[----:B------:R-:W-:Y:S01]  /*7a90*/  ISETP.GE.AND P2, PT, R0, 0x89, PT ;  /* 0x000000890000780c */ /* 0x000fe20003f46270 */
[-C--:B------:R-:W-:Y:S02]  /*7aa0*/  @!P0 IMAD R151, R151, R155.reuse, RZ ;  /* 0x0000009b97978224 */ /* 0x080fe400078e02ff */
[----:B---3--:R-:W-:Y:S01]  /*7ab0*/  @!P4 IMAD R15, R24, R155, RZ ;  /* 0x0000009b180fc224 */ /* 0x008fe200078e02ff */
[----:B------:R1:W-:Y:S01]  /*7ac0*/  @!P5 STG.E.U8 desc[UR36][R8.64+0x78], R13 ;  /* 0x0000780d0800d986 */ /* 0x0003e2000c101124 */
[----:B------:R-:W-:-:S03]  /*7ad0*/  ISETP.LT.OR P5, PT, R3, 0x1, !P2 ;  /* 0x000000010300780c */ /* 0x000fc600057a1670 */
[----:B------:R-:W-:Y:S01]  /*7ae0*/  @!P3 IMAD R25, R25, R155, RZ ;  /* 0x0000009b1919b224 */ /* 0x000fe200078e02ff */
[----:B------:R-:W-:Y:S01]  /*7af0*/  @!P0 STG.E.U8 desc[UR36][R8.64+0x79], R151 ;  /* 0x0000799708008986 */ /* 0x000fe2000c101124 */
[----:B------:R-:W-:-:S03]  /*7b00*/  ISETP.LT.OR P0, PT, R3, 0x2, !P2 ;  /* 0x000000020300780c */ /* 0x000fc60005701670 */
[----:B------:R-:W-:Y:S01]  /*7b10*/  @!P4 STG.E.U8 desc[UR36][R6.64], R15 ;  /* 0x0000000f0600c986 */ /* 0x000fe2000c101124 */
        /* <DEDUP_REMOVED lines=19> */
[-C--:B------:R-:W-:Y:S01]  /*7c50*/  @!P4 IMAD R9, R32, R155.reuse, RZ ;  /* 0x0000009b2009c224 */ /* 0x080fe200078e02ff */
        /* <DEDUP_REMOVED lines=127> */
[----:B-1----:R-:W-:-:S04]  /*8450*/  @!P5 IMAD R13, R74, R155, RZ ;  /* 0x0000009b4a0dd224 */ /* 0x002fc800078e02ff */
        /* <DEDUP_REMOVED lines=12> */
[----:B------:R-:W-:-:S04]  /*8520*/  @!P0 IMAD R9, R78, R155, RZ ;  /* 0x0000009b4e098224 */ /* 0x000fc800078e02ff */
[-C--:B------:R-:W-:Y:S01]  /*8530*/  @!P4 IMAD R79, R79, R155.reuse, RZ ;  /* 0x0000009b4f4fc224 */ /* 0x080fe200078e02ff */
[----:B------:R1:W-:Y:S01]  /*8540*/  @!P0 STG.E.U8 desc[UR36][R10.64+0x68], R9 ;  /* 0x000068090a008986 */ /* 0x0003e2000c101124 */
[----:B------:R-:W-:Y:S02]  /*8550*/  ISETP.LT.OR P0, PT, R3, 0x71, !P2 ;  /* 0x000000710300780c */ /* 0x000fe40005701670 */
[----:B------:R-:W-:Y:S01]  /*8560*/  @!P3 IMAD R81, R81, R155, RZ ;  /* 0x0000009b5151b224 */ /* 0x000fe200078e02ff */
[----:B------:R3:W-:Y:S01]  /*8570*/  @!P4 STG.E.U8 desc[UR36][R10.64+0x69], R79 ;  /* 0x0000694f0a00c986 */ /* 0x0007e2000c101124 */
[----:B------:R-:W-:-:S03]  /*8580*/  ISETP.LT.OR P4, PT, R3, 0x72, !P2 ;  /* 0x000000720300780c */ /* 0x000fc60005781670 */
[----:B------:R3:W-:Y:S01]  /*8590*/  @!P3 STG.E.U8 desc[UR36][R6.64+0x71], R81 ;  /* 0x000071510600b986 */ /* 0x0007e2000c101124 */
[C---:B------:R-:W-:Y:S02]  /*85a0*/  ISETP.LT.OR P3, PT, R3.reuse, 0x79, !P1 ;  /* 0x000000790300780c */ /* 0x040fe40004f61670 */
[C---:B------:R-:W-:Y:S01]  /*85b0*/  ISETP.LT.OR P1, PT, R3.reuse, 0x7a, !P1 ;  /* 0x0000007a0300780c */ /* 0x040fe20004f21670 */
[----:B------:R3:W-:Y:S01]  /*85c0*/  @!P5 STG.E.U8 desc[UR36][R6.64+0x70], R13 ;  /* 0x0000700d0600d986 */ /* 0x0007e2000c101124 */
[C---:B------:R-:W-:Y:S02]  /*85d0*/  ISETP.LT.OR P5, PT, R3.reuse, 0x79, !P2 ;  /* 0x000000790300780c */ /* 0x040fe400057a1670 */
[----:B------:R-:W-:Y:S01]  /*85e0*/  ISETP.LT.OR P2, PT, R3, 0x7a, !P2 ;  /* 0x0000007a0300780c */ /* 0x000fe20005741670 */
[-C--:B------:R-:W-:Y:S02]  /*85f0*/  @!P0 IMAD R3, R82, R155.reuse, RZ ;  /* 0x0000009b52038224 */ /* 0x080fe400078e02ff */
[----:B------:R-:W-:-:S03]  /*8600*/  @!P4 IMAD R83, R83, R155, RZ ;  /* 0x0000009b5353c224 */ /* 0x000fc600078e02ff */
[----:B------:R3:W-:Y:S01]  /*8610*/  @!P0 STG.E.U8 desc[UR36][R10.64+0x70], R3 ;  /* 0x000070030a008986 */ /* 0x0007e2000c101124 */
[-C--:B0-----:R-:W-:Y:S02]  /*8620*/  @!P3 IMAD R5, R84, R155.reuse, RZ ;  /* 0x0000009b5405b224 */ /* 0x081fe400078e02ff */
[-C--:B------:R-:W-:Y:S01]  /*8630*/  @!P1 IMAD R85, R85, R155.reuse, RZ ;  /* 0x0000009b55559224 */ /* 0x080fe200078e02ff */
[----:B------:R3:W-:Y:S01]  /*8640*/  @!P4 STG.E.U8 desc[UR36][R10.64+0x71], R83 ;  /* 0x000071530a00c986 */ /* 0x0007e2000c101124 */
[-C--:B-1----:R-:W-:Y:S02]  /*8650*/  @!P5 IMAD R9, R86, R155.reuse, RZ ;  /* 0x0000009b5609d224 */ /* 0x082fe400078e02ff */
[----:B------:R-:W-:Y:S01]  /*8660*/  @!P2 IMAD R87, R87, R155, RZ ;  /* 0x0000009b5757a224 */ /* 0x000fe200078e02ff */
[----:B------:R3:W-:Y:S04]  /*8670*/  @!P3 STG.E.U8 desc[UR36][R6.64+0x78], R5 ;  /* 0x000078050600b986 */ /* 0x0007e8000c101124 */
[----:B------:R3:W-:Y:S04]  /*8680*/  @!P1 STG.E.U8 desc[UR36][R6.64+0x79], R85 ;  /* 0x0000795506009986 */ /* 0x0007e8000c101124 */
[----:B------:R3:W-:Y:S04]  /*8690*/  @!P5 STG.E.U8 desc[UR36][R10.64+0x78], R9 ;  /* 0x000078090a00d986 */ /* 0x0007e8000c101124 */
[----:B------:R3:W-:Y:S02]  /*86a0*/  @!P2 STG.E.U8 desc[UR36][R10.64+0x79], R87 ;  /* 0x000079570a00a986 */ /* 0x0007e4000c101124 */
.L_x_290:
[----:B------:R-:W-:Y:S05]  /*86b0*/  BSYNC B0 ;  /* 0x0000000000007941 */ /* 0x000fea0003800000 */
.L_x_32:
[----:B------:R-:W-:Y:S01]  /*86c0*/  ULDC UR4, c[0x0][0xc] ;  /* 0x0000030000047ab9 */ /* 0x000fe20000000800 */
[----:B------:R-:W-:Y:S01]  /*86d0*/  ULDC UR5, c[0x0][0x10] ;  /* 0x0000040000057ab9 */ /* 0x000fe20000000800 */
[----:B---3--:R-:W3:Y:S01]  /*86e0*/  LDC R3, c[0x0][0x14] ;  /* 0x00000500ff037b82 */ /* 0x008ee20000000800 */
[----:B------:R-:W-:Y:S01]  /*86f0*/  UIMAD.WIDE.U32 UR4, UR4, UR5, URZ ;  /* 0x00000005040472a5 */ /* 0x000fe2000f8e003f */
[----:B------:R-:W-:Y:S01]  /*8700*/  PRMT R0, RZ, 0x7610, R0 ;  /* 0x00007610ff007816 */ /* 0x000fe20000000000 */
[----:B------:R-:W-:Y:S02]  /*8710*/  IMAD.MOV.U32 R153, RZ, RZ, -0x1 ;  /* 0xffffffffff997424 */ /* 0x000fe400078e00ff */
[----:B------:R-:W-:Y:S02]  /*8720*/  IMAD.MOV.U32 R22, RZ, RZ, -0x1 ;  /* 0xffffffffff167424 */ /* 0x000fe400078e00ff */
[----:B---3--:R-:W-:-:S04]  /*8730*/  IMAD.WIDE.U32 R16, R3, UR4, R16 ;  /* 0x0000000403107c25 */ /* 0x008fc8000f8e0010 */
[----:B------:R-:W-:Y:S01]  /*8740*/  IMAD R3, R3, UR5, RZ ;  /* 0x0000000503037c24 */ /* 0x000fe2000f8e02ff */
[----:B------:R-:W-:Y:S02]  /*8750*/  ULDC.64 UR4, c[0x0][0x650] ;  /* 0x0001940000047ab9 */ /* 0x000fe40000000a00 */
[----:B------:R-:W-:Y:S01]  /*8760*/  ISETP.GE.U32.AND P0, PT, R16, UR4, PT ;  /* 0x0000000410007c0c */ /* 0x000fe2000bf06070 */
[----:B------:R-:W-:-:S05]  /*8770*/  IMAD.IADD R17, R17, 0x1, R3 ;  /* 0x0000000111117824 */ /* 0x000fca00078e0203 */
[----:B------:R-:W-:-:S13]  /*8780*/  ISETP.GE.U32.AND.EX P0, PT, R17, UR5, PT, P0 ;  /* 0x0000000511007c0c */ /* 0x000fda000bf06100 */
[----:B------:R-:W-:Y:S05]  /*8790*/  @P0 BRA `(.L_x_291) ;  /* 0x0000000400640947 */ /* 0x000fea0003800000 */
[----:B------:R-:W3:Y:S01]  /*87a0*/  S2R R12, SR_CTAID.X ;  /* 0x00000000000c7919 */ /* 0x000ee20000002500 */
[----:B0-----:R-:W0:Y:S01]  /*87b0*/  LDC.64 R10, c[0x0][0x628] ;  /* 0x00018a00ff0a7b82 */ /* 0x001e220000000a00 */
[----:B------:R-:W-:Y:S01]  /*87c0*/  ULDC UR4, c[0x0][0x150] ;  /* 0x0000540000047ab9 */ /* 0x000fe20000000800 */
[----:B------:R-:W-:Y:S01]  /*87d0*/  IMAD.MOV.U32 R8, RZ, RZ, R16 ;  /* 0x000000ffff087224 */ /* 0x000fe200078e0010 */
[----:B------:R-:W0:Y:S01]  /*87e0*/  S2R R24, SR_CTAID.Y ;  /* 0x0000000000187919 */ /* 0x000e220000002600 */
[----:B------:R-:W-:-:S04]  /*87f0*/  IMAD.MOV.U32 R9, RZ, RZ, R17 ;  /* 0x000000ffff097224 */ /* 0x000fc800078e0011 */
[----:B------:R-:W1:Y:S08]  /*8800*/  LDC R21, c[0x0][0x144] ;  /* 0x00005100ff157b82 */ /* 0x000e700000000800 */
[----:B------:R-:W1:Y:S08]  /*8810*/  LDC R0, c[0x0][0x630] ;  /* 0x00018c00ff007b82 */ /* 0x000e700000000800 */
[----:B------:R-:W1:Y:S01]  /*8820*/  LDC.64 R14, c[0x0][0x620] ;  /* 0x00018800ff0e7b82 */ /* 0x000e620000000a00 */
[----:B0-----:R-:W-:-:S04]  /*8830*/  ISETP.NE.U32.AND P0, PT, R10, RZ, PT ;  /* 0x000000ff0a00720c */ /* 0x001fc80003f05070 */
[----:B------:R-:W-:Y:S02]  /*8840*/  ISETP.NE.AND.EX P0, PT, R11, RZ, PT, P0 ;  /* 0x000000ff0b00720c */ /* 0x000fe40003f05300 */
[----:B---3--:R-:W-:-:S05]  /*8850*/  I2FP.F32.U32 R3, R12 ;  /* 0x0000000c00037245 */ /* 0x008fca0000201000 */
[----:B------:R-:W-:-:S04]  /*8860*/  FMUL R3, R3, UR4 ;  /* 0x0000000403037c20 */ /* 0x000fc80008400000 */
[----:B------:R0:W3:Y:S02]  /*8870*/  F2I.U32.TRUNC.NTZ R20, R3 ;  /* 0x0000000300147305 */ /* 0x0000e4000020f000 */
[----:B------:R-:W-:Y:S05]  /*8880*/  @!P0 BRA `(.L_x_292) ;  /* 0x0000000000288947 */ /* 0x000fea0003800000 */
[----:B0-----:R-:W0:Y:S02]  /*8890*/  LDC R3, c[0x0][0x634] ;  /* 0x00018d00ff037b82 */ /* 0x001e240000000800 */
        /* <DEDUP_REMOVED lines=9> */
.L_x_292:
[----:B------:R-:W2:Y:S01]  /*8930*/  LDC.64 R28, c[0x0][0x640] ;  /* 0x00019000ff1c7b82 */ /* 0x000ea20000000a00 */
[-CC-:B-1----:R-:W-:Y:S01]  /*8940*/  SHF.R.U64 R22, R8, R0.reuse, R9.reuse ;  /* 0x0000000008167219 */ /* 0x182fe20000001209 */
[----:B---3--:R-:W-:Y:S01]  /*8950*/  IMAD.MOV R20, RZ, RZ, -R20 ;  /* 0x000000ffff147224 */ /* 0x008fe200078e0a14 */
[----:B------:R-:W-:Y:S01]  /*8960*/  SHF.R.U32.HI R0, RZ, R0, R9 ;  /* 0x00000000ff007219 */ /* 0x000fe20000011609 */
[----:B------:R-:W-:Y:S01]  /*8970*/  ULDC UR4, c[0x0][0x154] ;  /* 0x0000550000047ab9 */ /* 0x000fe20000000800 */
[----:B0-----:R-:W-:Y:S01]  /*8980*/  IADD3 R3, P0, RZ, -R22, RZ ;  /* 0x80000016ff037210 */ /* 0x001fe20007f1e0ff */
[----:B------:R-:W-:Y:S02]  /*8990*/  IMAD R21, R21, R20, R12 ;  /* 0x0000001415157224 */ /* 0x000fe400078e020c */
[----:B------:R-:W0:Y:S01]  /*89a0*/  LDC R6, c[0x0][0x618] ;  /* 0x00018600ff067b82 */ /* 0x000e220000000800 */
[----:B------:R-:W-:Y:S02]  /*89b0*/  IMAD.MOV.U32 R7, RZ, RZ, 0x1 ;  /* 0x00000001ff077424 */ /* 0x000fe400078e00ff */
[----:B------:R-:W-:-:S04]  /*89c0*/  IMAD.X R5, RZ, RZ, ~R0, P0 ;  /* 0x000000ffff057224 */ /* 0x000fc800000e0e00 */
[-C--:B------:R-:W-:Y:S01]  /*89d0*/  IMAD R0, R5, R14.reuse, RZ ;  /* 0x0000000e05007224 */ /* 0x080fe200078e02ff */
[----:B------:R-:W1:Y:S01]  /*89e0*/  LDC R8, c[0x0][0x608] ;  /* 0x00018200ff087b82 */ /* 0x000e620000000800 */
[----:B------:R-:W-:-:S04]  /*89f0*/  IMAD.WIDE.U32 R4, R3, R14, R16 ;  /* 0x0000000e03047225 */ /* 0x000fc800078e0010 */
[----:B------:R-:W-:Y:S01]  /*8a00*/  IMAD R3, R3, R15, R0 ;  /* 0x0000000f03037224 */ /* 0x000fe200078e0200 */
[----:B------:R-:W-:Y:S02]  /*8a10*/  I2FP.F32.U32 R0, R24 ;  /* 0x0000001800007245 */ /* 0x000fe40000201000 */
[----:B------:R-:W3:Y:S01]  /*8a20*/  LDC R26, c[0x0][0x658] ;  /* 0x00019600ff1a7b82 */ /* 0x000ee20000000800 */
[----:B------:R-:W-:Y:S01]  /*8a30*/  IMAD.IADD R3, R5, 0x1, R3 ;  /* 0x0000000105037824 */ /* 0x000fe200078e0203 */
[----:B--2---:R-:W-:Y:S01]  /*8a40*/  ISETP.NE.U32.AND P0, PT, R28, RZ, PT ;  /* 0x000000ff1c00720c */ /* 0x004fe20003f05070 */
[----:B------:R-:W-:Y:S01]  /*8a50*/  FMUL R0, R0, UR4 ;  /* 0x0000000400007c20 */ /* 0x000fe20008400000 */
[----:B------:R-:W-:Y:S02]  /*8a60*/  IMAD.MOV.U32 R5, RZ, RZ, -0x1 ;  /* 0xffffffffff057424 */ /* 0x000fe400078e00ff */
[----:B------:R-:W-:Y:S01]  /*8a70*/  ISETP.NE.AND.EX P0, PT, R29, RZ, PT, P0 ;  /* 0x000000ff1d00720c */ /* 0x000fe20003f05300 */
[----:B------:R2:W2:Y:S01]  /*8a80*/  F2I.U32.TRUNC.NTZ R13, R0 ;  /* 0x00000000000d7305 */ /* 0x0004a2000020f000 */
[----:B------:R-:W2:Y:S01]  /*8a90*/  LDC R15, c[0x0][0x148] ;  /* 0x00005200ff0f7b82 */ /* 0x000ea20000000800 */
[----:B0-----:R-:W-:-:S02]  /*8aa0*/  SHF.R.U64 R12, R4, R6, R3 ;  /* 0x00000006040c7219 */ /* 0x001fc40000001203 */
[----:B------:R-:W-:-:S05]  /*8ab0*/  SHF.R.U32.HI R3, RZ, R6, R3 ;  /* 0x00000006ff037219 */ /* 0x000fca0000011603 */
[----:B------:R-:W0:Y:S01]  /*8ac0*/  LDC R20, c[0x0][0x600] ;  /* 0x00018000ff147b82 */ /* 0x000e220000000800 */
[-CC-:B-1----:R-:W-:Y:S02]  /*8ad0*/  SHF.R.U64 R10, R12, R8.reuse, R3.reuse ;  /* 0x000000080c0a7219 */ /* 0x182fe40000001203 */
[----:B------:R-:W-:-:S05]  /*8ae0*/  SHF.R.U32.HI R3, RZ, R8, R3 ;  /* 0x00000008ff037219 */ /* 0x000fca0000011603 */
[----:B------:R-:W1:Y:S01]  /*8af0*/  LDC R27, c[0x0][0x648] ;  /* 0x00019200ff1b7b82 */ /* 0x000e620000000800 */
[-C--:B---3--:R-:W-:Y:S02]  /*8b00*/  SHF.L.U32 R4, R5, R26.reuse, RZ ;  /* 0x0000001a05047219 */ /* 0x088fe400000006ff */
[--C-:B------:R-:W-:Y:S02]  /*8b10*/  SHF.R.U64 R14, R10, R26, R3.reuse ;  /* 0x0000001a0a0e7219 */ /* 0x100fe40000001203 */
[----:B------:R-:W-:Y:S02]  /*8b20*/  LOP3.LUT R25, RZ, R4, RZ, 0x33, !PT ;  /* 0x00000004ff197212 */ /* 0x000fe400078e33ff */
[-C--:B------:R-:W-:Y:S01]  /*8b30*/  SHF.R.U32.HI R5, RZ, R26.reuse, R3 ;  /* 0x0000001aff057219 */ /* 0x080fe20000011603 */
[----:B------:R-:W3:Y:S01]  /*8b40*/  LDC R30, c[0x0][0x638] ;  /* 0x00018e00ff1e7b82 */ /* 0x000ee20000000800 */
[----:B------:R-:W-:Y:S01]  /*8b50*/  SHF.L.U32 R154, R7, R26, RZ ;  /* 0x0000001a079a7219 */ /* 0x000fe200000006ff */
[----:B------:R-:W-:-:S06]  /*8b60*/  IMAD.MOV.U32 R4, RZ, RZ, R14 ;  /* 0x000000ffff047224 */ /* 0x000fcc00078e000e */
[----:B------:R-:W0:Y:S01]  /*8b70*/  LDC R31, c[0x0][0x610] ;  /* 0x00018400ff1f7b82 */ /* 0x000e220000000800 */
        /* <DEDUP_REMOVED lines=11> */
.L_x_293:
[----:B------:R-:W-:Y:S01]  /*8c30*/  ISETP.NE.AND P0, PT, R2, 0x1, PT ;  /* 0x000000010200780c */ /* 0x000fe20003f05270 */
[----:B0-----:R-:W-:Y:S01]  /*8c40*/  VIADD R7, R20, 0xffffffff ;  /* 0xffffffff14077836 */ /* 0x001fe20000000000 */
[----:B-12---:R-:W-:Y:S01]  /*8c50*/  SHF.R.U64 R0, R4, R27, R5 ;  /* 0x0000001b04007219 */ /* 0x006fe20000001205 */
[----:B------:R-:W-:Y:S01]  /*8c60*/  IMAD.MOV R13, RZ, RZ, -R13 ;  /* 0x000000ffff0d7224 */ /* 0x000fe200078e0a0d */
[----:B------:R-:W-:Y:S01]  /*8c70*/  LOP3.LUT R5, R10, R25, RZ, 0xc0, !PT ;  /* 0x000000190a057212 */ /* 0x000fe200078ec0ff */
[----:B------:R-:W-:Y:S02]  /*8c80*/  IMAD.MOV.U32 R4, RZ, RZ, 0x1 ;  /* 0x00000001ff047424 */ /* 0x000fe400078e00ff */
[----:B------:R-:W-:Y:S02]  /*8c90*/  IMAD.MOV R3, RZ, RZ, -R0 ;  /* 0x000000ffff037224 */ /* 0x000fe400078e0a00 */
[----:B------:R-:W-:Y:S01]  /*8ca0*/  IMAD R154, R154, R0, R5 ;  /* 0x000000009a9a7224 */ /* 0x000fe200078e0205 */
[----:B------:R-:W-:Y:S01]  /*8cb0*/  LOP3.LUT R5, R12, R7, RZ, 0xc0, !PT ;  /* 0x000000070c057212 */ /* 0x000fe200078ec0ff */
[----:B---3--:R-:W-:-:S02]  /*8cc0*/  IMAD R0, R3, R30, R14 ;  /* 0x0000001e03007224 */ /* 0x008fc400078e020e */
[----:B------:R-:W-:Y:S02]  /*8cd0*/  @P0 IMAD R21, R15, R13, R24 ;  /* 0x0000000d0f150224 */ /* 0x000fe400078e0218 */
[----:B------:R-:W-:Y:S01]  /*8ce0*/  IMAD R3, R0, R20, R5 ;  /* 0x0000001400037224 */ /* 0x000fe200078e0205 */
[----:B------:R-:W-:Y:S01]  /*8cf0*/  PRMT R0, R4, 0x7610, R0 ;  /* 0x0000761004007816 */ /* 0x000fe20000000000 */
[----:B------:R-:W-:-:S05]  /*8d00*/  IMAD R154, R154, R31, R21 ;  /* 0x0000001f9a9a7224 */ /* 0x000fca00078e0215 */
[----:B------:R-:W-:Y:S02]  /*8d10*/  SEL R153, R3, R154, !P0 ;  /* 0x0000009a03997207 */ /* 0x000fe40004000000 */
[----:B------:R-:W-:-:S07]  /*8d20*/  SEL R154, R154, R3, !P0 ;  /* 0x000000039a9a7207 */ /* 0x000fce0004000000 */
.L_x_291:
[----:B------:R-:W-:-:S13]  /*8d30*/  LOP3.LUT P0, RZ, R0, 0xff, RZ, 0xc0, !PT ;  /* 0x000000ff00ff7812 */ /* 0x000fda000780c0ff */
[----:B------:R-:W-:Y:S05]  /*8d40*/  @P0 BRA `(.L_x_294) ;  /* 0xffffff8400300947 */ /* 0x000fea000383ffff */
[----:B------:R-:W-:Y:S05]  /*8d50*/  EXIT ;  /* 0x000000000000794d */ /* 0x000fea0003800000 */
.L_x_7:
        /* <DEDUP_REMOVED lines=26> */
.L_x_296:
[----:B------:R-:W0:Y:S01]  /*8f00*/  LDC.64 R28, c[0x0][0x640] ;  /* 0x00019000ff1c7b82 */ /* 0x000e220000000a00 */
[-CC-:B------:R-:W-:Y:S01]  /*8f10*/  SHF.R.U64 R22, R12, R6.reuse, R13.reuse ;  /* 0x000000060c167219 */ /* 0x180fe2000000120d */
[----:B------:R-:W-:Y:S01]  /*8f20*/  IMAD.MOV.U32 R30, RZ, RZ, 0x1 ;  /* 0x00000001ff1e7424 */ /* 0x000fe200078e00ff */
[----:B------:R-:W-:Y:S02]  /*8f30*/  SHF.R.U32.HI R6, RZ, R6, R13 ;  /* 0x00000006ff067219 */ /* 0x000fe4000001160d */
        /* <DEDUP_REMOVED lines=8> */
[----:B------:R-:W-:Y:S01]  /*8fc0*/  IMAD.IADD R9, R9, 0x1, R11 ;  /* 0x0000000109097824 */ /* 0x000fe200078e020b */
[----:B0-----:R-:W-:-:S04]  /*8fd0*/  ISETP.NE.U32.AND P0, PT, R28, RZ, PT ;  /* 0x000000ff1c00720c */ /* 0x001fc80003f05070 */
[----:B------:R-:W-:Y:S02]  /*8fe0*/  ISETP.NE.AND.EX P0, PT, R29, RZ, PT, P0 ;  /* 0x000000ff1d00720c */ /* 0x000fe40003f05300 */
[----:B------:R-:W0:Y:S01]  /*8ff0*/  LDC R20, c[0x0][0x600] ;  /* 0x00018000ff147b82 */ /* 0x000e220000000800 */
[-CC-:B-1----:R-:W-:Y:S01]  /*9000*/  SHF.R.U64 R14, R8, R10.reuse, R9.reuse ;  /* 0x0000000a080e7219 */ /* 0x182fe20000001209 */
[----:B------:R-:W-:Y:S01]  /*9010*/  IMAD.MOV.U32 R8, RZ, RZ, -0x1 ;  /* 0xffffffffff087424 */ /* 0x000fe200078e00ff */
[----:B------:R-:W-:-:S05]  /*9020*/  SHF.R.U32.HI R9, RZ, R10, R9 ;  /* 0x0000000aff097219 */ /* 0x000fca0000011609 */
[----:B------:R-:W1:Y:S01]  /*9030*/  LDC R24, c[0x0][0x648] ;  /* 0x00019200ff187b82 */ /* 0x000e620000000800 */
[-CC-:B--2---:R-:W-:Y:S02]  /*9040*/  SHF.R.U64 R23, R14, R12.reuse, R9.reuse ;  /* 0x0000000c0e177219 */ /* 0x184fe40000001209 */
[----:B------:R-:W-:-:S05]  /*9050*/  SHF.R.U32.HI R6, RZ, R12, R9 ;  /* 0x0000000cff067219 */ /* 0x000fca0000011609 */
[----:B------:R-:W2:Y:S01]  /*9060*/  LDC R26, c[0x0][0x638] ;  /* 0x00018e00ff1a7b82 */ /* 0x000ea20000000800 */
[-C--:B---3--:R-:W-:Y:S02]  /*9070*/  SHF.L.U32 R8, R8, R27.reuse, RZ ;  /* 0x0000001b08087219 */ /* 0x088fe400000006ff */
[-CC-:B------:R-:W-:Y:S02]  /*9080*/  SHF.R.U64 R25, R23, R27.reuse, R6.reuse ;  /* 0x0000001b17197219 */ /* 0x180fe40000001206 */
[----:B------:R-:W-:Y:S02]  /*9090*/  LOP3.LUT R32, RZ, R8, RZ, 0x33, !PT ;  /* 0x00000008ff207212 */ /* 0x000fe400078e33ff */
[----:B------:R-:W-:Y:S01]  /*90a0*/  SHF.R.U32.HI R9, RZ, R27, R6 ;  /* 0x0000001bff097219 */ /* 0x000fe20000011606 */
[----:B------:R-:W3:Y:S01]  /*90b0*/  LDC R31, c[0x0][0x610] ;  /* 0x00018400ff1f7b82 */ /* 0x000ee20000000800 */
[----:B------:R-:W-:Y:S01]  /*90c0*/  IMAD.MOV.U32 R8, RZ, RZ, R25 ;  /* 0x000000ffff087224 */ /* 0x000fe200078e0019 */
[----:B------:R-:W-:Y:S06]  /*90d0*/  @!P0 BRA `(.L_x_297) ;  /* 0x0000000000288947 */ /* 0x000fec0003800000 */
        /* <DEDUP_REMOVED lines=10> */
.L_x_297:
[----:B------:R-:W-:Y:S01]  /*9180*/  ISETP.NE.AND P0, PT, R2, 0x1, PT ;  /* 0x000000010200780c */ /* 0x000fe20003f05270 */
[----:B------:R-:W-:Y:S01]  /*9190*/  IMAD.MOV.U32 R13, RZ, RZ, R22 ;  /* 0x000000ffff0d7224 */ /* 0x000fe200078e0016 */
[----:B-1----:R-:W-:Y:S01]  /*91a0*/  SHF.R.U64 R6, R8, R24, R9 ;  /* 0x0000001808067219 */ /* 0x002fe20000001209 */
[----:B0-----:R-:W-:Y:S01]  /*91b0*/  VIADD R9, R20, 0xffffffff ;  /* 0xffffffff14097836 */ /* 0x001fe20000000000 */
[----:B------:R-:W-:Y:S02]  /*91c0*/  SHF.L.U32 R30, R30, R27, RZ ;  /* 0x0000001b1e1e7219 */ /* 0x000fe400000006ff */
[----:B------:R-:W-:Y:S01]  /*91d0*/  LOP3.LUT R5, R23, R32, RZ, 0xc0, !PT ;  /* 0x0000002017057212 */ /* 0x000fe200078ec0ff */
[----:B------:R-:W-:-:S04]  /*91e0*/  IMAD.MOV R8, RZ, RZ, -R6 ;  /* 0x000000ffff087224 */ /* 0x000fc800078e0a06 */
[----:B------:R-:W-:Y:S01]  /*91f0*/  IMAD R6, R30, R6, R5 ;  /* 0x000000061e067224 */ /* 0x000fe200078e0205 */
[----:B------:R-:W-:Y:S01]  /*9200*/  LOP3.LUT R5, R14, R9, RZ, 0xc0, !PT ;  /* 0x000000090e057212 */ /* 0x000fe200078ec0ff */
[----:B------:R-:W-:Y:S02]  /*9210*/  @P0 IMAD R3, R7, R21, R4 ;  /* 0x0000001507030224 */ /* 0x000fe400078e0204 */
[----:B--2---:R-:W-:Y:S02]  /*9220*/  IMAD R4, R8, R26, R25 ;  /* 0x0000001a08047224 */ /* 0x004fe400078e0219 */
[----:B---3--:R-:W-:Y:S02]  /*9230*/  IMAD R3, R6, R31, R3 ;  /* 0x0000001f06037224 */ /* 0x008fe400078e0203 */
[----:B------:R-:W-:Y:S02]  /*9240*/  IMAD R4, R4, R20, R5 ;  /* 0x0000001404047224 */ /* 0x000fe400078e0205 */
[----:B------:R-:W-:-:S03]  /*9250*/  IMAD.MOV.U32 R6, RZ, RZ, 0x1 ;  /* 0x00000001ff067424 */ /* 0x000fc600078e00ff */
[----:B------:R-:W-:Y:S02]  /*9260*/  SEL R20, R4, R3, !P0 ;  /* 0x0000000304147207 */ /* 0x000fe40004000000 */
[----:B------:R-:W-:-:S07]  /*9270*/  SEL R12, R3, R4, !P0 ;  /* 0x00000004030c7207 */ /* 0x000fce0004000000 */
.L_x_295:
[----:B------:R-:W-:-:S08]  /*9280*/  NOP ;  /* 0x0000000000007918 */ /* 0x000fd00000000000 */
[----:B------:R-:W0:-:S00]  /*9290*/  USETMAXREG.DEALLOC.CTAPOOL 0x28 ;  /* 0x00000028000079c8 */ /* 0x000e0000080e0500 */
[----:B0-----:R-:W-:-:S13]  /*92a0*/  ISETP.NE.AND P0, PT, R0, RZ, PT ;  /* 0x000000ff0000720c */ /* 0x001fda0003f05270 */
[----:B------:R-:W-:Y:S05]  /*92b0*/  @P0 EXIT ;  /* 0x000000000000094d */ /* 0x000fea0003800000 */
[----:B------:R-:W-:Y:S01]  /*92c0*/  LOP3.LUT P0, RZ, R6, 0xff, RZ, 0xc0, !PT ;  /* 0x000000ff06ff7812 */ /* 0x000fe2000780c0ff */
[----:B------:R-:W-:Y:S02]  /*92d0*/  IMAD.MOV.U32 R10, RZ, RZ, 0x1 ;  /* 0x00000001ff0a7424 */ /* 0x000fe400078e00ff */
[----:B------:R-:W-:-:S10]  /*92e0*/  IMAD.MOV.U32 R9, RZ, RZ, RZ ;  /* 0x000000ffff097224 */ /* 0x000fd400078e00ff */
[----:B------:R-:W-:Y:S05]  /*92f0*/  @!P0 BRA `(.L_x_298) ;  /* 0x0000000c00948947 */ /* 0x000fea0003800000 */
[----:B------:R-:W0:Y:S01]  /*9300*/  LDC R0, c[0x0][0x28c] ;  /* 0x0000a300ff007b82 */ /* 0x000e220000000800 */
[----:B------:R-:W-:Y:S01]  /*9310*/  ULDC UR5, c[0x0][0x658] ;  /* 0x0001960000057ab9 */ /* 0x000fe20000000800 */
[----:B------:R-:W-:Y:S01]  /*9320*/  UMOV UR11, 0xffffffff ;  /* 0xffffffff000b7882 */ /* 0x000fe20000000000 */
[----:B------:R-:W-:Y:S01]  /*9330*/  UMOV UR17, 0x1 ;  /* 0x0000000100117882 */ /* 0x000fe20000000000 */
[----:B------:R-:W-:Y:S01]  /*9340*/  USHF.L.U32 UR11, UR11, UR5, URZ ;  /* 0x000000050b0b7299 */ /* 0x000fe2000800063f */
[----:B------:R-:W-:Y:S01]  /*9350*/  BSSY B0, `(.L_x_298) ;  /* 0x00000df000007945 */ /* 0x000fe20003800000 */
[----:B------:R-:W-:Y:S01]  /*9360*/  ULDC UR9, c[0x0][0xc] ;  /* 0x0000030000097ab9 */ /* 0x000fe20000000800 */
[----:B------:R-:W-:Y:S01]  /*9370*/  ULDC UR16, c[0x0][0x10] ;  /* 0x0000040000107ab9 */ /* 0x000fe20000000800 */
[----:B------:R-:W1:Y:S01]  /*9380*/  S2UR UR8, SR_CgaCtaId ;  /* 0x00000000000879c3 */ /* 0x000e620000008800 */
[----:B------:R-:W-:Y:S01]  /*9390*/  LOP3.LUT R11, R19, 0x2, RZ, 0xfc, !PT ;  /* 0x00000002130b7812 */ /* 0x000fe200078efcff */
[----:B------:R-:W-:Y:S01]  /*93a0*/  IMAD.MOV.U32 R10, RZ, RZ, 0x1 ;  /* 0x00000001ff0a7424 */ /* 0x000fe200078e00ff */
[----:B------:R-:W-:Y:S01]  /*93b0*/  ULDC UR4, c[0x0][0x600] ;  /* 0x0001800000047ab9 */ /* 0x000fe20000000800 */
[----:B------:R-:W-:Y:S01]  /*93c0*/  IMAD.MOV.U32 R9, RZ, RZ, RZ ;  /* 0x000000ffff097224 */ /* 0x000fe200078e00ff */
[----:B------:R-:W-:Y:S01]  /*93d0*/  UMOV UR20, 0x11 ;  /* 0x0000001100147882 */ /* 0x000fe20000000000 */
[----:B------:R-:W-:-:S02]  /*93e0*/  UIADD3 UR4, UR4, -0x1, URZ ;  /* 0xffffffff04047890 */ /* 0x000fc4000fffe03f */
[----:B------:R-:W-:Y:S01]  /*93f0*/  USHF.L.U32 UR5, UR17, UR5, URZ ;  /* 0x0000000511057299 */ /* 0x000fe2000800063f */
[----:B------:R-:W-:Y:S01]  /*9400*/  ULDC.64 UR30, c[0x0][0x198] ;  /* 0x00006600001e7ab9 */ /* 0x000fe20000000a00 */
[----:B0-----:R-:W-:-:S05]  /*9410*/  VIADD R0, R0, 0x7f ;  /* 0x0000007f00007836 */ /* 0x001fca0000000000 */
[----:B------:R-:W-:Y:S01]  /*9420*/  SHF.R.S32.HI R3, RZ, 0x1f, R0 ;  /* 0x0000001fff037819 */ /* 0x000fe20000011400 */
[----:B-1----:R-:W-:-:S03]  /*9430*/  USHF.R.U32.HI UR27, URZ, 0x2, UR8 ;  /* 0x000000023f1b7899 */ /* 0x002fc60008011608 */
[----:B------:R-:W-:Y:S01]  /*9440*/  LEA.HI R3, R3, R0, RZ, 0x7 ;  /* 0x0000000003037211 */ /* 0x000fe200078f38ff */
[----:B------:R-:W-:Y:S01]  /*9450*/  ULOP3.LUT UR10, UR8, 0x3, URZ, 0xc0, !UPT ;  /* 0x00000003080a7892 */ /* 0x000fe2000f8ec03f */
[----:B------:R-:W-:Y:S01]  /*9460*/  IMAD.MOV.U32 R0, RZ, RZ, 0x1 ;  /* 0x00000001ff007424 */ /* 0x000fe200078e00ff */
[----:B------:R-:W-:Y:S01]  /*9470*/  USHF.L.U32 UR6, UR8, 0x5, URZ ;  /* 0x0000000508067899 */ /* 0x000fe2000800063f */
[--C-:B------:R-:W-:Y:S01]  /*9480*/  SHF.R.S32.HI R8, RZ, 0x7, R3.reuse ;  /* 0x00000007ff087819 */ /* 0x100fe20000011403 */
[----:B------:R-:W-:Y:S02]  /*9490*/  USHF.L.U32 UR7, UR8, 0xc, URZ ;  /* 0x0000000c08077899 */ /* 0x000fe4000800063f */
[----:B------:R-:W-:Y:S01]  /*94a0*/  ULOP3.LUT UR8, UR8, 0xfffffffc, URZ, 0xc0, !UPT ;  /* 0xfffffffc08087892 */ /* 0x000fe2000f8ec03f */
[----:B------:R-:W-:Y:S01]  /*94b0*/  PRMT R3, R0, 0x7610, R3 ;  /* 0x0000761000037816 */ /* 0x000fe20000000003 */
[----:B------:R-:W-:Y:S01]  /*94c0*/  ULOP3.LUT UR13, UR7, 0x3000, URZ, 0xc0, !UPT ;  /* 0x00003000070d7892 */ /* 0x000fe2000f8ec03f */
[----:B------:R-:W-:Y:S01]  /*94d0*/  VIADD R0, R8, 0x1 ;  /* 0x0000000108007836 */ /* 0x000fe20000000000 */
[----:B------:R-:W-:-:S02]  /*94e0*/  ULOP3.LUT UR12, UR8, 0x1, URZ, 0xfc, !UPT ;  /* 0x00000001080c7892 */ /* 0x000fc4000f8efc3f */
[----:B------:R-:W-:Y:S02]  /*94f0*/  ULOP3.LUT UR14, UR8, 0x2, URZ, 0xfc, !UPT ;  /* 0x00000002080e7892 */ /* 0x000fe4000f8efc3f */
[----:B------:R-:W-:Y:S02]  /*9500*/  UISETP.GT.U32.AND UP0, UPT, UR10, 0xffff, UPT ;  /* 0x0000ffff0a00788c */ /* 0x000fe4000bf04070 */
[----:B------:R-:W-:Y:S02]  /*9510*/  ULOP3.LUT UR7, URZ, UR11, URZ, 0x33, !UPT ;  /* 0x0000000b3f077292 */ /* 0x000fe4000f8e333f */
[----:B------:R-:W-:Y:S02]  /*9520*/  USHF.L.U32 UR11, UR17, UR8, URZ ;  /* 0x00000008110b7299 */ /* 0x000fe4000800063f */
[----:B------:R-:W-:Y:S02]  /*9530*/  ULOP3.LUT UR15, UR8, 0x3, URZ, 0xfc, !UPT ;  /* 0x00000003080f7892 */ /* 0x000fe4000f8efc3f */
[----:B------:R-:W-:-:S02]  /*9540*/  UIMAD.WIDE.U32 UR8, UR9, UR16, URZ ;  /* 0x00000010090872a5 */ /* 0x000fc4000f8e003f */
[----:B------:R-:W-:Y:S02]  /*9550*/  USHF.L.U32 UR12, UR17, UR12, URZ ;  /* 0x0000000c110c7299 */ /* 0x000fe4000800063f */
[----:B------:R-:W-:Y:S02]  /*9560*/  USHF.L.U32 UR14, UR17, UR14, URZ ;  /* 0x0000000e110e7299 */ /* 0x000fe4000800063f */
[----:B------:R-:W-:Y:S01]  /*9570*/  USEL UR10, UR10, 0xffff, !UP0 ;  /* 0x0000ffff0a0a7887 */ /* 0x000fe2000c000000 */
[----:B------:R-:W-:Y:S01]  /*9580*/  ULDC UR16, c[0x0][0x14] ;  /* 0x0000050000107ab9 */ /* 0x000fe20000000800 */
[----:B------:R-:W-:Y:S02]  /*9590*/  USHF.L.U32 UR15, UR17, UR15, URZ ;  /* 0x0000000f110f7299 */ /* 0x000fe4000800063f */
[----:B------:R-:W-:Y:S02]  /*95a0*/  UIMAD.WIDE.U32 UR24, UR8, UR16, URZ ;  /* 0x00000010081872a5 */ /* 0x000fe4000f8e003f */
[----:B------:R-:W-:-:S02]  /*95b0*/  UIMAD UR8, UR9, UR16, URZ ;  /* 0x00000010090872a4 */ /* 0x000fc4000f8e023f */
[----:B------:R-:W-:Y:S02]  /*95c0*/  ULOP3.LUT UR11, UR14, UR11, UR12, 0xfe, !UPT ;  /* 0x0000000b0e0b7292 */ /* 0x000fe4000f8efe0c */
[----:B------:R-:W-:Y:S02]  /*95d0*/  ULOP3.LUT UR10, UR10, 0xffff, URZ, 0xc0, !UPT ;  /* 0x0000ffff0a0a7892 */ /* 0x000fe4000f8ec03f */
[----:B------:R-:W-:Y:S02]  /*95e0*/  ULEA UR28, UR27, 0x100, 0xe ;  /* 0x000001001b1c7891 */ /* 0x000fe4000f8e703f */
[----:B------:R-:W-:Y:S02]  /*95f0*/  ULOP3.LUT UR6, UR6, 0x60, URZ, 0xc0, !UPT ;  /* 0x0000006006067892 */ /* 0x000fe4000f8ec03f */
[----:B------:R-:W-:Y:S02]  /*9600*/  ULOP3.LUT UR13, UR13, 0x20100, URZ, 0xfc, !UPT ;  /* 0x000201000d0d7892 */ /* 0x000fe4000f8efc3f */
[----:B------:R-:W-:-:S02]  /*9610*/  UIADD3 UR14, UR25, UR8, URZ ;  /* 0x00000008190e7290 */ /* 0x000fc4000fffe03f */
[----:B------:R-:W-:Y:S02]  /*9620*/  ULOP3.LUT UR15, UR11, UR15, URZ, 0xfc, !UPT ;  /* 0x0000000f0b0f7292 */ /* 0x000fe4000f8efc3f */
[----:B------:R-:W-:-:S12]  /*9630*/  USHF.L.U32 UR20, UR20, UR10, URZ ;  /* 0x0000000a14147299 */ /* 0x000fd8000800063f */
.L_x_309:
[----:B------:R-:W-:-:S03]  /*9640*/  UMOV UR8, 0xffffffff ;  /* 0xffffffff00087882 */ /* 0x000fc60000000000 */
[----:B------:R-:W-:Y:S05]  /*9650*/  BRA.DIV UR8, `(.L_x_299) ;  /* 0x0000000e08a47947 */ /* 0x000fea000b800000 */
[----:B------:R-:W-:-:S13]  /*9660*/  ELECT P6, URZ, PT ;  /* 0x00000000003f782f */ /* 0x000fda00038c0000 */
.L_x_320:
[----:B------:R-:W0:Y:S01]  /*9670*/  LDC R4, c[0x0][0x28c] ;  /* 0x0000a300ff047b82 */ /* 0x000e220000000800 */
[----:B------:R-:W-:Y:S01]  /*9680*/  BSSY B1, `(.L_x_300) ;  /* 0x0000039000017945 */ /* 0x000fe20003800000 */
[----:B0-----:R-:W-:-:S13]  /*9690*/  ISETP.LT.OR P6, PT, R4, 0x1, !P6 ;  /* 0x000000010400780c */ /* 0x001fda00077c1670 */
[----:B------:R-:W-:Y:S05]  /*96a0*/  @P6 BRA `(.L_x_301) ;  /* 0x0000000000d86947 */ /* 0x000fea0003800000 */
[----:B------:R-:W-:Y:S01]  /*96b0*/  LEA R12, R12, UR27, 0x1 ;  /* 0x0000001b0c0c7c11 */ /* 0x000fe2000f8e08ff */
[----:B------:R-:W-:Y:S01]  /*96c0*/  IMAD.MOV.U32 R21, RZ, RZ, RZ ;  /* 0x000000ffff157224 */ /* 0x000fe200078e00ff */
[----:B------:R-:W-:Y:S01]  /*96d0*/  LEA R20, R20, UR6, 0x7 ;  /* 0x0000000614147c11 */ /* 0x000fe2000f8e38ff */
[----:B------:R-:W-:Y:S02]  /*96e0*/  IMAD.MOV.U32 R4, RZ, RZ, R0 ;  /* 0x000000ffff047224 */ /* 0x000fe400078e0000 */
[----:B------:R-:W-:Y:S02]  /*96f0*/  IMAD.MOV.U32 R5, RZ, RZ, R10 ;  /* 0x000000ffff057224 */ /* 0x000fe400078e000a */
[----:B------:R-:W-:Y:S02]  /*9700*/  IMAD.MOV.U32 R6, RZ, RZ, R9 ;  /* 0x000000ffff067224 */ /* 0x000fe400078e0009 */
[----:B------:R-:W-:-:S07]  /*9710*/  IMAD.SHL.U32 R14, R12, 0x80, RZ ;  /* 0x000000800c0e7824 */ /* 0x000fce00078e00ff */
.L_x_304:
[----:B------:R-:W0:Y:S01]  /*9720*/  S2R R12, SR_CgaCtaId ;  /* 0x00000000000c7919 */ /* 0x000e220000008800 */
[----:B------:R-:W-:Y:S02]  /*9730*/  MOV R7, 0x400 ;  /* 0x0000040000077802 */ /* 0x000fe40000000f00 */
[----:B------:R-:W-:Y:S02]  /*9740*/  LOP3.LUT P1, RZ, R18, 0x7f, RZ, 0xc0, !PT ;  /* 0x0000007f12ff7812 */ /* 0x000fe4000782c0ff */
[----:B0-----:R-:W-:Y:S02]  /*9750*/  LEA R15, R12, R7, 0x18 ;  /* 0x000000070c0f7211 */ /* 0x001fe400078ec0ff */
[----:B------:R-:W-:-:S09]  /*9760*/  SHF.L.U32 R7, R5, 0x1f, RZ ;  /* 0x0000001f05077819 */ /* 0x000fd200000006ff */
[----:B------:R-:W0:Y:S01]  /*9770*/  @!P1 LDC R12, c[0x0][0x500] ;  /* 0x00014000ff0c9b82 */ /* 0x000e220000000800 */
[----:B------:R-:W-:-:S04]  /*9780*/  IMAD R22, R6, 0x8, R15 ;  /* 0x0000000806167824 */ /* 0x000fc800078e020f */
[----:B------:R-:W1:Y:S02]  /*9790*/  SYNCS.PHASECHK.TRANS64.TRYWAIT P0, [R22+URZ+0x20], R7 ;  /* 0x00002007160075a7 */ /* 0x000e64000800017f */
[----:B-1----:R-:W-:Y:S05]  /*97a0*/  @!P0 BRA `(.L_x_302) ;  /* 0x0000000c00708947 */ /* 0x002fea0003800000 */
.L_x_321:
[----:B-1----:R-:W-:Y:S01]  /*97b0*/  PRMT R7, R11, 0x9910, RZ ;  /* 0x000099100b077816 */ /* 0x002fe200000000ff */
[----:B0-----:R0:W-:Y:S03]  /*97c0*/  @!P1 SYNCS.ARRIVE.TRANS64 RZ, [R22+URZ], R12 ;  /* 0x0000000c16ff99a7 */ /* 0x0011e6000800003f */
[----:B------:R-:W-:-:S13]  /*97d0*/  ISETP.NE.AND P0, PT, R7, 0x2, PT ;  /* 0x000000020700780c */ /* 0x000fda0003f05270 */
[----:B0-----:R-:W-:Y:S05]  /*97e0*/  @P0 BRA `(.L_x_303) ;  /* 0x0000000000040947 */ /* 0x001fea0003800000 */
[----:B------:R-:W-:Y:S01]  /*97f0*/  BPT.TRAP 0x1 ;  /* 0x000000040000795c */ /* 0x000fe20000300000 */
.L_x_303:
[----:B------:R-:W-:Y:S01]  /*9800*/  R2UR UR11, R6 ;  /* 0x00000000060b72ca */ /* 0x000fe200000e0000 */
[----:B------:R-:W-:Y:S01]  /*9810*/  VIADD R4, R4, 0xffffffff ;  /* 0xffffffff04047836 */ /* 0x000fe20000000000 */
[----:B------:R-:W-:Y:S01]  /*9820*/  R2UR UR22, R15 ;  /* 0x000000000f1672ca */ /* 0x000fe200000e0000 */
[----:B------:R-:W-:Y:S01]  /*9830*/  UIADD3 UR16, UP0, UR30, 0xf0, URZ ;  /* 0x000000f01e107890 */ /* 0x000fe2000ff1e03f */
[----:B------:R-:W-:Y:S01]  /*9840*/  R2UR UR23, R14 ;  /* 0x000000000e1772ca */ /* 0x000fe200000e0000 */
[----:B------:R-:W-:Y:S01]  /*9850*/  UIADD3 UR32, UP1, UR30, 0x1f0, URZ ;  /* 0x000001f01e207890 */ /* 0x000fe2000ff3e03f */
[----:B------:R-:W-:Y:S01]  /*9860*/  R2UR UR9, R22 ;  /* 0x00000000160972ca */ /* 0x000fe200000e0000 */
[----:B------:R-:W-:Y:S01]  /*9870*/  UIADD3.X UR17, URZ, UR31, URZ, UP0, !UPT ;  /* 0x0000001f3f117290 */ /* 0x000fe200087fe43f */
[----:B------:R-:W-:Y:S01]  /*9880*/  R2UR UR10, R21 ;  /* 0x00000000150a72ca */ /* 0x000fe200000e0000 */
[----:B------:R-:W-:Y:S01]  /*9890*/  UPRMT UR21, URZ, 0x5410, UR20 ;  /* 0x000054103f157896 */ /* 0x000fe20008000014 */
[----:B------:R-:W-:Y:S01]  /*98a0*/  R2UR UR12, R13 ;  /* 0x000000000d0c72ca */ /* 0x000fe200000e0000 */
[----:B------:R-:W-:Y:S01]  /*98b0*/  VIADD R6, R6, 0x1 ;  /* 0x0000000106067836 */ /* 0x000fe20000000000 */
[----:B------:R-:W-:Y:S01]  /*98c0*/  R2UR UR26, R20 ;  /* 0x00000000141a72ca */ /* 0x000fe200000e0000 */
[----:B------:R-:W-:Y:S01]  /*98d0*/  ULEA UR8, UR11, UR28, 0xf ;  /* 0x0000001c0b087291 */ /* 0x000fe2000f8e783f */
[----:B------:R-:W-:Y:S01]  /*98e0*/  ISETP.GT.AND P1, PT, R4, 0x1, PT ;  /* 0x000000010400780c */ /* 0x000fe20003f24270 */
[----:B------:R-:W-:Y:S01]  /*98f0*/  ULEA UR11, UR11, UR13, 0xe ;  /* 0x0000000d0b0b7291 */ /* 0x000fe2000f8e703f */
[C---:B------:R-:W-:Y:S01]  /*9900*/  ISETP.NE.AND P0, PT, R6.reuse, 0x4, PT ;  /* 0x000000040600780c */ /* 0x040fe20003f05270 */
[----:B------:R-:W-:Y:S01]  /*9910*/  UIADD3 UR8, UR22, UR8, URZ ;  /* 0x0000000816087290 */ /* 0x000fe2000fffe03f */
[----:B------:R-:W-:Y:S01]  /*9920*/  VIADD R21, R21, 0x80 ;  /* 0x0000008015157836 */ /* 0x000fe20000000000 */
[----:B------:R-:W-:Y:S01]  /*9930*/  UIADD3 UR22, UR22, UR11, URZ ;  /* 0x0000000b16167290 */ /* 0x000fe2000fffe03f */
[----:B------:R-:W-:Y:S01]  /*9940*/  SEL R12, RZ, 0x1, P0 ;  /* 0x00000001ff0c7807 */ /* 0x000fe20000000000 */
[----:B------:R-:W-:Y:S01]  /*9950*/  UPRMT UR29, URZ, 0x5410, UR15 ;  /* 0x000054103f1d7896 */ /* 0x000fe2000800000f */
[----:B------:R-:W-:Y:S01]  /*9960*/  SEL R6, R6, RZ, P0 ;  /* 0x000000ff06067207 */ /* 0x000fe20000000000 */
[----:B------:R-:W-:Y:S01]  /*9970*/  UIADD3.X UR33, URZ, UR31, URZ, UP1, !UPT ;  /* 0x0000001f3f217290 */ /* 0x000fe20008ffe43f */
[----:B------:R-:W-:Y:S01]  /*9980*/  LOP3.LUT R5, R5, R12, RZ, 0x3c, !PT ;  /* 0x0000000c05057212 */ /* 0x000fe200078e3cff */
[----:B------:R-:W-:Y:S01]  /*9990*/  UMOV UR18, 0x0 ;  /* 0x0000000000127882 */ /* 0x000fe20000000000 */
[----:B------:R-:W-:Y:S01]  /*99a0*/  UMOV UR19, 0x10000000 ;  /* 0x1000000000137882 */ /* 0x000fe20000000000 */
[----:B------:R-:W-:-:S02]  /*99b0*/  UMOV UR11, UR23 ;  /* 0x00000017000b7c82 */ /* 0x000fc40008000000 */
[----:B------:R0:W-:Y:S02]  /*99c0*/  UTMALDG.3D.MULTICAST [UR8], [UR16], UR21, desc[UR18] ;  /* 0x00001208100073b4 */ /* 0x0001e40008011815 */
[----:B0-----:R-:W-:Y:S01]  /*99d0*/  UMOV UR8, UR22 ;  /* 0x0000001600087c82 */ /* 0x001fe20008000000 */
[----:B------:R-:W-:Y:S02]  /*99e0*/  UMOV UR11, UR26 ;  /* 0x0000001a000b7c82 */ /* 0x000fe40008000000 */
[----:B------:R0:W-:Y:S02]  /*99f0*/  UTMALDG.3D.MULTICAST [UR8], [UR32], UR29, desc[UR18] ;  /* 0x00001208200073b4 */ /* 0x0001e4000801181d */
[----:B0-----:R-:W-:Y:S05]  /*9a00*/  @P1 BRA `(.L_x_304) ;  /* 0xfffffffc00441947 */ /* 0x001fea000383ffff */
.L_x_301:
[----:B------:R-:W-:Y:S05]  /*9a10*/  BSYNC B1 ;  /* 0x0000000000017941 */ /* 0x000fea0003800000 */
.L_x_300:
[----:B------:R-:W-:Y:S01]  /*9a20*/  LOP3.LUT P1, RZ, R3, 0xff, RZ, 0xc0, !PT ;  /* 0x000000ff03ff7812 */ /* 0x000fe2000782c0ff */
[----:B------:R-:W-:Y:S01]  /*9a30*/  IMAD.IADD R9, R8, 0x1, R9 ;  /* 0x0000000108097824 */ /* 0x000fe200078e0209 */
[----:B------:R-:W-:Y:S01]  /*9a40*/  IADD3 R16, P2, R16, UR24, RZ ;  /* 0x0000001810107c10 */ /* 0x000fe2000ff5e0ff */
[----:B------:R-:W-:Y:S01]  /*9a50*/  ULDC.64 UR8, c[0x0][0x650] ;  /* 0x0001940000087ab9 */ /* 0x000fe20000000a00 */
[----:B------:R-:W-:Y:S01]  /*9a60*/  BSSY B1, `(.L_x_305) ;  /* 0x000006b000017945 */ /* 0x000fe20003800000 */
[----:B------:R-:W-:Y:S01]  /*9a70*/  IMAD.MOV.U32 R12, RZ, RZ, -0x1 ;  /* 0xffffffffff0c7424 */ /* 0x000fe200078e00ff */
[----:B------:R-:W-:Y:S01]  /*9a80*/  SHF.R.U32.HI R3, RZ, 0x2, R9 ;  /* 0x00000002ff037819 */ /* 0x000fe20000011609 */
[----:B------:R-:W-:Y:S01]  /*9a90*/  IMAD.MOV.U32 R20, RZ, RZ, -0x1 ;  /* 0xffffffffff147424 */ /* 0x000fe200078e00ff */
[----:B------:R-:W-:Y:S01]  /*9aa0*/  ISETP.GT.U32.AND P0, PT, R9, 0x3, PT ;  /* 0x000000030900780c */ /* 0x000fe20003f04070 */
[----:B------:R-:W-:Y:S01]  /*9ab0*/  IMAD.MOV.U32 R13, RZ, RZ, -0x1 ;  /* 0xffffffffff0d7424 */ /* 0x000fe200078e00ff */
[----:B------:R-:W-:-:S02]  /*9ac0*/  LOP3.LUT R3, R3, 0x1, RZ, 0xc0, !PT ;  /* 0x0000000103037812 */ /* 0x000fc400078ec0ff */
[----:B------:R-:W-:Y:S01]  /*9ad0*/  ISETP.LT.U32.AND P0, PT, R8, 0x4, P0 ;  /* 0x000000040800780c */ /* 0x000fe20000701070 */
[----:B------:R-:W0:Y:S01]  /*9ae0*/  @P1 S2R R5, SR_CgaCtaId ;  /* 0x0000000000051919 */ /* 0x000e220000008800 */
[----:B------:R-:W-:Y:S02]  /*9af0*/  @P1 MOV R4, 0x400 ;  /* 0x0000040000041802 */ /* 0x000fe40000000f00 */
[----:B------:R-:W-:Y:S02]  /*9b00*/  IADD3.X R17, R17, UR14, RZ, P2, !PT ;  /* 0x0000000e11117c10 */ /* 0x000fe400097fe4ff */
[----:B------:R-:W-:Y:S02]  /*9b10*/  ISETP.GE.U32.AND P2, PT, R16, UR8, PT ;  /* 0x0000000810007c0c */ /* 0x000fe4000bf46070 */
[----:B------:R-:W-:Y:S02]  /*9b20*/  LOP3.LUT R9, R9, 0x3, RZ, 0xc0, !PT ;  /* 0x0000000309097812 */ /* 0x000fe400078ec0ff */
[----:B0-----:R-:W-:-:S04]  /*9b30*/  @P1 LEA R4, R5, R4, 0x18 ;  /* 0x0000000405041211 */ /* 0x001fc800078ec0ff */
[----:B------:R0:W-:Y:S01]  /*9b40*/  @P1 SYNCS.ARRIVE.TRANS64.A1T0 RZ, [R4+URZ+0x58], RZ ;  /* 0x000058ff04ff19a7 */ /* 0x0001e2000810003f */
[----:B------:R-:W-:Y:S02]  /*9b50*/  ISETP.NE.U32.AND P1, PT, R3, 0x1, PT ;  /* 0x000000010300780c */ /* 0x000fe40003f25070 */
[----:B------:R-:W-:Y:S02]  /*9b60*/  SEL R3, RZ, 0x1, !P0 ;  /* 0x00000001ff037807 */ /* 0x000fe40004000000 */
[----:B------:R-:W-:Y:S02]  /*9b70*/  ISETP.GE.U32.AND.EX P0, PT, R17, UR9, PT, P2 ;  /* 0x0000000911007c0c */ /* 0x000fe4000bf06120 */
[----:B------:R-:W-:-:S04]  /*9b80*/  ISETP.GT.U32.AND P1, PT, R8, 0x3, !P1 ;  /* 0x000000030800780c */ /* 0x000fc80004f24070 */
[----:B0-----:R-:W-:-:S04]  /*9b90*/  SEL R4, RZ, 0x1, !P1 ;  /* 0x00000001ff047807 */ /* 0x001fc80004800000 */
[--C-:B------:R-:W-:Y:S02]  /*9ba0*/  LOP3.LUT R10, R4, R10, R3.reuse, 0x96, !PT ;  /* 0x0000000a040a7212 */ /* 0x100fe400078e9603 */
[----:B------:R-:W-:Y:S02]  /*9bb0*/  PRMT R4, RZ, 0x7610, R4 ;  /* 0x00007610ff047816 */ /* 0x000fe40000000004 */
[----:B------:R-:W-:Y:S01]  /*9bc0*/  PRMT R3, RZ, 0x7610, R3 ;  /* 0x00007610ff037816 */ /* 0x000fe20000000003 */
[----:B------:R-:W-:Y:S06]  /*9bd0*/  @P0 BRA `(.L_x_306) ;  /* 0x00000004004c0947 */ /* 0x000fec0003800000 */
[----:B------:R-:W0:Y:S01]  /*9be0*/  S2R R14, SR_CTAID.X ;  /* 0x00000000000e7919 */ /* 0x000e220000002500 */
[----:B------:R-:W-:Y:S01]  /*9bf0*/  ULDC.64 UR8, c[0x0][0x628] ;  /* 0x00018a0000087ab9 */ /* 0x000fe20000000a00 */
[----:B------:R-:W1:Y:S01]  /*9c00*/  LDC R15, c[0x0][0x144] ;  /* 0x00005100ff0f7b82 */ /* 0x000e620000000800 */
[----:B------:R-:W-:Y:S01]  /*9c10*/  ISETP.NE.U32.AND P0, PT, RZ, UR8, PT ;  /* 0x00000008ff007c0c */ /* 0x000fe2000bf05070 */
[----:B------:R-:W2:Y:S01]  /*9c20*/  S2R R12, SR_CTAID.Y ;  /* 0x00000000000c7919 */ /* 0x000ea20000002600 */
[----:B------:R-:W-:Y:S01]  /*9c30*/  ULDC UR10, c[0x0][0x150] ;  /* 0x00005400000a7ab9 */ /* 0x000fe20000000800 */
[----:B------:R-:W-:Y:S01]  /*9c40*/  ULDC UR11, c[0x0][0x630] ;  /* 0x00018c00000b7ab9 */ /* 0x000fe20000000800 */
[----:B------:R-:W-:Y:S01]  /*9c50*/  ISETP.NE.AND.EX P0, PT, RZ, UR9, PT, P0 ;  /* 0x00000009ff007c0c */ /* 0x000fe2000bf05300 */
[----:B------:R-:W-:Y:S01]  /*9c60*/  IMAD.MOV.U32 R4, RZ, RZ, R16 ;  /* 0x000000ffff047224 */ /* 0x000fe200078e0010 */
[----:B0-----:R-:W-:-:S05]  /*9c70*/  I2FP.F32.U32 R5, R14 ;  /* 0x0000000e00057245 */ /* 0x001fca0000201000 */
[----:B------:R-:W-:Y:S01]  /*9c80*/  FMUL R20, R5, UR10 ;  /* 0x0000000a05147c20 */ /* 0x000fe20008400000 */
[----:B------:R-:W-:-:S05]  /*9c90*/  IMAD.MOV.U32 R5, RZ, RZ, R17 ;  /* 0x000000ffff057224 */ /* 0x000fca00078e0011 */
[----:B--2---:R-:W-:Y:S05]  /*9ca0*/  @!P0 BRA `(.L_x_307) ;  /* 0x0000000000288947 */ /* 0x004fea0003800000 */
[----:B------:R-:W-:Y:S02]  /*9cb0*/  ULDC UR10, c[0x0][0x634] ;  /* 0x00018d00000a7ab9 */ /* 0x000fe40000000800 */
[----:B------:R-:W-:-:S05]  /*9cc0*/  IADD3 R5, P0, R16, UR10, RZ ;  /* 0x0000000a10057c10 */ /* 0x000fca000ff1e0ff */
[----:B------:R-:W-:-:S04]  /*9cd0*/  IMAD.X R13, RZ, RZ, R17, P0 ;  /* 0x000000ffff0d7224 */ /* 0x000fc800000e0611 */
[----:B------:R-:W-:-:S04]  /*9ce0*/  IMAD.WIDE.U32 R6, R13, UR8, RZ ;  /* 0x000000080d067c25 */ /* 0x000fc8000f8e00ff */
[----:B------:R-:W-:-:S04]  /*9cf0*/  IMAD.WIDE.U32 R6, P0, R5, UR9, R6 ;  /* 0x0000000905067c25 */ /* 0x000fc8000f800006 */
[----:B------:R-:W-:-:S04]  /*9d00*/  IMAD.WIDE.U32 R4, R5, UR8, RZ ;  /* 0x0000000805047c25 */ /* 0x000fc8000f8e00ff */
[----:B------:R-:W-:Y:S01]  /*9d10*/  IMAD.MOV.U32 R4, RZ, RZ, R7 ;  /* 0x000000ffff047224 */ /* 0x000fe200078e0007 */
[----:B------:R-:W-:Y:S01]  /*9d20*/  IADD3 RZ, P1, R5, R6, RZ ;  /* 0x0000000605ff7210 */ /* 0x000fe20007f3e0ff */
[----:B------:R-:W-:-:S04]  /*9d30*/  IMAD.X R5, RZ, RZ, RZ, P0 ;  /* 0x000000ffff057224 */ /* 0x000fc800000e06ff */
[----:B------:R-:W-:-:S08]  /*9d40*/  IMAD.WIDE.U32.X R4, R13, UR9, R4, P1 ;  /* 0x000000090d047c25 */ /* 0x000fd000088e0404 */
.L_x_307:
[--C-:B------:R-:W-:Y:S01]  /*9d50*/  SHF.R.U64 R13, R4, UR11, R5.reuse ;  /* 0x0000000b040d7c19 */ /* 0x100fe20008001205 */
[----:B------:R-:W0:Y:S01]  /*9d60*/  F2I.U32.TRUNC.NTZ R20, R20 ;  /* 0x0000001400147305 */ /* 0x000e22000020f000 */
[----:B------:R-:W-:Y:S01]  /*9d70*/  SHF.R.U32.HI R4, RZ, UR11, R5 ;  /* 0x0000000bff047c19 */ /* 0x000fe20008011605 */
[----:B------:R-:W-:Y:S01]  /*9d80*/  ULDC.64 UR8, c[0x0][0x620] ;  /* 0x0001880000087ab9 */ /* 0x000fe20000000a00 */
[----:B------:R-:W-:Y:S01]  /*9d90*/  IADD3 R7, P0, RZ, -R13, RZ ;  /* 0x8000000dff077210 */ /* 0x000fe20007f1e0ff */
[----:B------:R-:W-:Y:S01]  /*9da0*/  ULDC.64 UR10, c[0x0][0x640] ;  /* 0x00019000000a7ab9 */ /* 0x000fe20000000a00 */
[----:B------:R-:W2:Y:S03]  /*9db0*/  LDC R21, c[0x0][0x148] ;  /* 0x00005200ff157b82 */ /* 0x000ea60000000800 */
[----:B------:R-:W-:Y:S01]  /*9dc0*/  IMAD.X R4, RZ, RZ, ~R4, P0 ;  /* 0x000000ffff047224 */ /* 0x000fe200000e0e04 */
[----:B------:R-:W-:-:S03]  /*9dd0*/  ISETP.NE.U32.AND P0, PT, RZ, UR10, PT ;  /* 0x0000000aff007c0c */ /* 0x000fc6000bf05070 */
[----:B------:R-:W-:Y:S01]  /*9de0*/  IMAD R6, R4, UR8, RZ ;  /* 0x0000000804067c24 */ /* 0x000fe2000f8e02ff */
[----:B------:R-:W-:Y:S01]  /*9df0*/  ISETP.NE.AND.EX P0, PT, RZ, UR11, PT, P0 ;  /* 0x0000000bff007c0c */ /* 0x000fe2000bf05300 */
[----:B------:R-:W-:Y:S01]  /*9e00*/  IMAD.WIDE.U32 R4, R7, UR8, R16 ;  /* 0x0000000807047c25 */ /* 0x000fe2000f8e0010 */
[----:B------:R-:W-:-:S03]  /*9e10*/  ULDC UR8, c[0x0][0x618] ;  /* 0x0001860000087ab9 */ /* 0x000fc60000000800 */
[----:B------:R-:W-:Y:S01]  /*9e20*/  IMAD R7, R7, UR9, R6 ;  /* 0x0000000907077c24 */ /* 0x000fe2000f8e0206 */
[----:B------:R-:W-:Y:S01]  /*9e30*/  ULDC UR9, c[0x0][0x154] ;  /* 0x0000550000097ab9 */ /* 0x000fe20000000800 */
[----:B0-----:R-:W-:Y:S02]  /*9e40*/  IMAD.MOV R6, RZ, RZ, -R20 ;  /* 0x000000ffff067224 */ /* 0x001fe400078e0a14 */
[----:B------:R-:W-:Y:S02]  /*9e50*/  IMAD.IADD R5, R5, 0x1, R7 ;  /* 0x0000000105057824 */ /* 0x000fe400078e0207 */
[----:B-1----:R-:W-:Y:S01]  /*9e60*/  IMAD R14, R15, R6, R14 ;  /* 0x000000060f0e7224 */ /* 0x002fe200078e020e */
[----:B------:R-:W-:Y:S02]  /*9e70*/  I2FP.F32.U32 R6, R12 ;  /* 0x0000000c00067245 */ /* 0x000fe40000201000 */
[--C-:B------:R-:W-:Y:S02]  /*9e80*/  SHF.R.U64 R15, R4, UR8, R5.reuse ;  /* 0x00000008040f7c19 */ /* 0x100fe40008001205 */
[----:B------:R-:W-:Y:S01]  /*9e90*/  SHF.R.U32.HI R4, RZ, UR8, R5 ;  /* 0x00000008ff047c19 */ /* 0x000fe20008011605 */
[----:B------:R-:W-:Y:S01]  /*9ea0*/  FMUL R6, R6, UR9 ;  /* 0x0000000906067c20 */ /* 0x000fe20008400000 */
[----:B------:R-:W-:-:S02]  /*9eb0*/  ULDC UR8, c[0x0][0x608] ;  /* 0x0001820000087ab9 */ /* 0x000fc40000000800 */
[--C-:B------:R-:W-:Y:S01]  /*9ec0*/  SHF.R.U64 R22, R15, UR8, R4.reuse ;  /* 0x000000080f167c19 */ /* 0x100fe20008001204 */
[----:B------:R0:W1:Y:S01]  /*9ed0*/  F2I.U32.TRUNC.NTZ R24, R6 ;  /* 0x0000000600187305 */ /* 0x000062000020f000 */
[----:B------:R-:W-:Y:S01]  /*9ee0*/  SHF.R.U32.HI R5, RZ, UR8, R4 ;  /* 0x00000008ff057c19 */ /* 0x000fe20008011604 */
[----:B------:R-:W-:-:S03]  /*9ef0*/  ULDC UR8, c[0x0][0x658] ;  /* 0x0001960000087ab9 */ /* 0x000fc60000000800 */
[--C-:B------:R-:W-:Y:S02]  /*9f00*/  SHF.R.U64 R20, R22, UR8, R5.reuse ;  /* 0x0000000816147c19 */ /* 0x100fe40008001205 */
[----:B------:R-:W-:-:S03]  /*9f10*/  SHF.R.U32.HI R23, RZ, UR8, R5 ;  /* 0x00000008ff177c19 */ /* 0x000fc60008011605 */
[----:B------:R-:W-:Y:S02]  /*9f20*/  IMAD.MOV.U32 R4, RZ, RZ, R20 ;  /* 0x000000ffff047224 */ /* 0x000fe400078e0014 */
[----:B------:R-:W-:Y:S01]  /*9f30*/  IMAD.MOV.U32 R5, RZ, RZ, R23 ;  /* 0x000000ffff057224 */ /* 0x000fe200078e0017 */
[----:B0-----:R-:W-:Y:S06]  /*9f40*/  @!P0 BRA `(.L_x_308) ;  /* 0x0000000000288947 */ /* 0x001fec0003800000 */
        /* <DEDUP_REMOVED lines=10> */
.L_x_308:
[----:B------:R-:W-:Y:S01]  /*9ff0*/  ISETP.NE.AND P0, PT, R2, 0x1, PT ;  /* 0x000000010200780c */ /* 0x000fe20003f05270 */
[----:B------:R-:W-:Y:S01]  /*a000*/  ULDC UR8, c[0x0][0x648] ;  /* 0x0001920000087ab9 */ /* 0x000fe20000000800 */
[----:B------:R-:W-:Y:S01]  /*a010*/  LOP3.LUT R22, R22, UR7, RZ, 0xc0, !PT ;  /* 0x0000000716167c12 */ /* 0x000fe2000f8ec0ff */
[----:B-1----:R-:W-:Y:S01]  /*a020*/  IMAD.MOV R24, RZ, RZ, -R24 ;  /* 0x000000ffff187224 */ /* 0x002fe200078e0a18 */
[----:B------:R-:W-:Y:S01]  /*a030*/  SHF.R.U64 R5, R4, UR8, R5 ;  /* 0x0000000804057c19 */ /* 0x000fe20008001205 */
[----:B------:R-:W-:Y:S01]  /*a040*/  ULDC UR8, c[0x0][0x638] ;  /* 0x00018e0000087ab9 */ /* 0x000fe20000000800 */
[----:B------:R-:W-:Y:S01]  /*a050*/  LOP3.LUT R15, R15, UR4, RZ, 0xc0, !PT ;  /* 0x000000040f0f7c12 */ /* 0x000fe2000f8ec0ff */
[----:B------:R-:W-:Y:S01]  /*a060*/  ULDC UR9, c[0x0][0x610] ;  /* 0x0001840000097ab9 */ /* 0x000fe20000000800 */
[----:B------:R-:W-:Y:S02]  /*a070*/  IMAD.MOV.U32 R4, RZ, RZ, 0x1 ;  /* 0x00000001ff047424 */ /* 0x000fe400078e00ff */
[----:B------:R-:W-:-:S02]  /*a080*/  IMAD.MOV R7, RZ, RZ, -R5 ;  /* 0x000000ffff077224 */ /* 0x000fc400078e0a05 */
[----:B------:R-:W-:Y:S02]  /*a090*/  IMAD R5, R5, UR5, R22 ;  /* 0x0000000505057c24 */ /* 0x000fe4000f8e0216 */
[----:B--2---:R-:W-:Y:S02]  /*a0a0*/  @P0 IMAD R14, R21, R24, R12 ;  /* 0x00000018150e0224 */ /* 0x004fe400078e020c */
[----:B------:R-:W-:Y:S01]  /*a0b0*/  IMAD R20, R7, UR8, R20 ;  /* 0x0000000807147c24 */ /* 0x000fe2000f8e0214 */
[----:B------:R-:W-:Y:S01]  /*a0c0*/  ULDC UR8, c[0x0][0x600] ;  /* 0x0001800000087ab9 */ /* 0x000fe20000000800 */
[----:B------:R-:W-:Y:S02]  /*a0d0*/  IMAD R14, R5, UR9, R14 ;  /* 0x00000009050e7c24 */ /* 0x000fe4000f8e020e */
[----:B------:R-:W-:-:S05]  /*a0e0*/  IMAD R5, R20, UR8, R15 ;  /* 0x0000000814057c24 */ /* 0x000fca000f8e020f */
[----:B------:R-:W-:Y:S02]  /*a0f0*/  SEL R20, R5, R14, !P0 ;  /* 0x0000000e05147207 */ /* 0x000fe40004000000 */
[----:B------:R-:W-:-:S07]  /*a100*/  SEL R12, R14, R5, !P0 ;  /* 0x000000050e0c7207 */ /* 0x000fce0004000000 */
.L_x_306:
[----:B------:R-:W-:Y:S05]  /*a110*/  BSYNC B1 ;  /* 0x0000000000017941 */ /* 0x000fea0003800000 */
.L_x_305:
[----:B------:R-:W-:-:S13]  /*a120*/  LOP3.LUT P0, RZ, R4, 0xff, RZ, 0xc0, !PT ;  /* 0x000000ff04ff7812 */ /* 0x000fda000780c0ff */
[----:B------:R-:W-:Y:S05]  /*a130*/  @P0 BRA `(.L_x_309) ;  /* 0xfffffff400400947 */ /* 0x000fea000383ffff */
[----:B------:R-:W-:Y:S05]  /*a140*/  BSYNC B0 ;  /* 0x0000000000007941 */ /* 0x000fea0003800000 */
.L_x_298:
[----:B------:R-:W-:-:S03]  /*a150*/  UMOV UR8, 0xffffffff ;  /* 0xffffffff00087882 */ /* 0x000fc60000000000 */
[----:B------:R-:W-:Y:S05]  /*a160*/  BRA.DIV UR8, `(.L_x_310) ;  /* 0x0000000608147947 */ /* 0x000fea000b800000 */
[----:B------:R-:W-:-:S13]  /*a170*/  ELECT P6, URZ, PT ;  /* 0x00000000003f782f */ /* 0x000fda00038c0000 */
.L_x_324:
[----:B------:R-:W-:Y:S04]  /*a180*/  BSSY B0, `(.L_x_311) ;  /* 0x000002b000007945 */ /* 0x000fe80003800000 */
[----:B------:R-:W-:Y:S05]  /*a190*/  @!P6 BRA `(.L_x_312) ;  /* 0x0000000000a4e947 */ /* 0x000fea0003800000 */
[----:B------:R-:W-:-:S04]  /*a1a0*/  LOP3.LUT R19, R19, 0x2, RZ, 0xfc, !PT ;  /* 0x0000000213137812 */ /* 0x000fc800078efcff */
[----:B------:R-:W-:-:S13]  /*a1b0*/  ISETP.NE.AND P0, PT, R19, 0x3, PT ;  /* 0x000000031300780c */ /* 0x000fda0003f05270 */
[----:B------:R-:W-:Y:S05]  /*a1c0*/  @!P0 BRA `(.L_x_313) ;  /* 0x0000000000048947 */ /* 0x000fea0003800000 */
[----:B------:R-:W-:Y:S01]  /*a1d0*/  BPT.TRAP 0x1 ;  /* 0x000000040000795c */ /* 0x000fe20000300000 */
.L_x_313:
[----:B------:R-:W0:Y:S01]  /*a1e0*/  S2R R3, SR_CgaCtaId ;  /* 0x0000000000037919 */ /* 0x000e220000008800 */
[----:B------:R-:W-:Y:S02]  /*a1f0*/  MOV R0, 0x400 ;  /* 0x0000040000007802 */ /* 0x000fe40000000f00 */
[----:B------:R-:W-:Y:S02]  /*a200*/  SHF.L.U32 R2, R10, 0x1f, RZ ;  /* 0x0000001f0a027819 */ /* 0x000fe400000006ff */
[----:B0-----:R-:W-:-:S05]  /*a210*/  LEA R0, R3, R0, 0x18 ;  /* 0x0000000003007211 */ /* 0x001fca00078ec0ff */
[----:B------:R-:W-:-:S04]  /*a220*/  VIADD R0, R0, 0x20 ;  /* 0x0000002000007836 */ /* 0x000fc80000000000 */
[C---:B------:R-:W-:Y:S02]  /*a230*/  IMAD R5, R9.reuse, 0x8, R0 ;  /* 0x0000000809057824 */ /* 0x040fe400078e0200 */
[----:B------:R-:W-:Y:S02]  /*a240*/  VIADD R9, R9, 0x1 ;  /* 0x0000000109097836 */ /* 0x000fe40000000000 */
[----:B------:R-:W0:Y:S03]  /*a250*/  SYNCS.PHASECHK.TRANS64.TRYWAIT P0, [R5+URZ], R2 ;  /* 0x00000002050075a7 */ /* 0x000e26000800017f */
[----:B------:R-:W-:-:S04]  /*a260*/  ISETP.NE.AND P1, PT, R9, 0x4, PT ;  /* 0x000000040900780c */ /* 0x000fc80003f25270 */
[----:B------:R-:W-:Y:S02]  /*a270*/  SEL R3, RZ, 0x1, P1 ;  /* 0x00000001ff037807 */ /* 0x000fe40000800000 */
[----:B------:R-:W-:Y:S02]  /*a280*/  SEL R9, R9, RZ, P1 ;  /* 0x000000ff09097207 */ /* 0x000fe40000800000 */
[----:B------:R-:W-:-:S03]  /*a290*/  LOP3.LUT R10, R10, R3, RZ, 0x3c, !PT ;  /* 0x000000030a0a7212 */ /* 0x000fc600078e3cff */
[----:B------:R-:W-:Y:S01]  /*a2a0*/  IMAD R7, R9, 0x8, R0 ;  /* 0x0000000809077824 */ /* 0x000fe200078e0200 */
[----:B------:R-:W-:Y:S01]  /*a2b0*/  SHF.L.U32 R4, R10, 0x1f, RZ ;  /* 0x0000001f0a047819 */ /* 0x000fe200000006ff */
[----:B0-----:R-:W-:Y:S06]  /*a2c0*/  @!P0 BRA `(.L_x_314) ;  /* 0x0000000000dc8947 */ /* 0x001fec0003800000 */
.L_x_325:
[----:B------:R-:W1:Y:S01]  /*a2d0*/  SYNCS.PHASECHK.TRANS64.TRYWAIT P0, [R7+URZ], R4 ;  /* 0x00000004070075a7 */ /* 0x000e62000800017f */
[----:B0-----:R-:W-:-:S05]  /*a2e0*/  VIADD R2, R9, 0x1 ;  /* 0x0000000109027836 */ /* 0x001fca0000000000 */
[----:B------:R-:W-:-:S04]  /*a2f0*/  ISETP.NE.AND P1, PT, R2, 0x4, PT ;  /* 0x000000040200780c */ /* 0x000fc80003f25270 */
[----:B------:R-:W-:Y:S02]  /*a300*/  SEL R3, RZ, 0x1, P1 ;  /* 0x00000001ff037807 */ /* 0x000fe40000800000 */
[----:B------:R-:W-:Y:S02]  /*a310*/  SEL R9, R2, RZ, P1 ;  /* 0x000000ff02097207 */ /* 0x000fe40000800000 */
[----:B------:R-:W-:-:S03]  /*a320*/  LOP3.LUT R11, R10, R3, RZ, 0x3c, !PT ;  /* 0x000000030a0b7212 */ /* 0x000fc600078e3cff */
[----:B------:R-:W-:Y:S01]  /*a330*/  IMAD R6, R9, 0x8, R0 ;  /* 0x0000000809067824 */ /* 0x000fe200078e0200 */
[----:B------:R-:W-:Y:S01]  /*a340*/  SHF.L.U32 R5, R11, 0x1f, RZ ;  /* 0x0000001f0b057819 */ /* 0x000fe200000006ff */
[----:B-1----:R-:W-:Y:S06]  /*a350*/  @!P0 BRA `(.L_x_315) ;  /* 0x0000000000cc8947 */ /* 0x002fec0003800000 */
.L_x_326:
[----:B------:R-:W1:Y:S01]  /*a360*/  SYNCS.PHASECHK.TRANS64.TRYWAIT P0, [R6+URZ], R5 ;  /* 0x00000005060075a7 */ /* 0x000e62000800017f */
[----:B------:R-:W-:-:S05]  /*a370*/  VIADD R2, R9, 0x1 ;  /* 0x0000000109027836 */ /* 0x000fca0000000000 */
[----:B------:R-:W-:-:S04]  /*a380*/  ISETP.NE.AND P1, PT, R2, 0x4, PT ;  /* 0x000000040200780c */ /* 0x000fc80003f25270 */
[----:B0-----:R-:W-:Y:S02]  /*a390*/  SEL R4, RZ, 0x1, P1 ;  /* 0x00000001ff047807 */ /* 0x001fe40000800000 */
[----:B------:R-:W-:Y:S02]  /*a3a0*/  SEL R3, R2, RZ, P1 ;  /* 0x000000ff02037207 */ /* 0x000fe40000800000 */
[----:B------:R-:W-:Y:S01]  /*a3b0*/  LOP3.LUT R4, R11, R4, RZ, 0x3c, !PT ;  /* 0x000000040b047212 */ /* 0x000fe200078e3cff */
[----:B-1----:R-:W-:Y:S06]  /*a3c0*/  @!P0 BRA `(.L_x_316) ;  /* 0x0000000000c48947 */ /* 0x002fec0003800000 */
.L_x_327:
[----:B------:R-:W-:Y:S01]  /*a3d0*/  IMAD R3, R3, 0x8, R0 ;  /* 0x0000000803037824 */ /* 0x000fe200078e0200 */
[----:B------:R-:W-:-:S07]  /*a3e0*/  SHF.L.U32 R0, R4, 0x1f, RZ ;  /* 0x0000001f04007819 */ /* 0x000fce00000006ff */
.L_x_317:
[----:B-1----:R1:W2:Y:S02]  /*a3f0*/  SYNCS.PHASECHK.TRANS64.TRYWAIT P0, [R3+URZ], R0 ;  /* 0x00000000030075a7 */ /* 0x0022a4000800017f */
[----:B--2---:R-:W-:Y:S05]  /*a400*/  @!P0 NANOSLEEP.SYNCS 0x989680 ;  /* 0x009896800000895d */ /* 0x004fea0003900000 */
[----:B------:R-:W2:Y:S02]  /*a410*/  @!P0 SYNCS.PHASECHK.TRANS64 P0, [R3+URZ], R0 ;  /* 0x00000000030085a7 */ /* 0x000ea4000800007f */
[----:B--2---:R-:W-:Y:S05]  /*a420*/  @!P0 BRA `(.L_x_317) ;  /* 0xfffffffc00f08947 */ /* 0x004fea000383ffff */
.L_x_312:
[----:B------:R-:W-:Y:S05]  /*a430*/  BSYNC B0 ;  /* 0x0000000000007941 */ /* 0x000fea0003800000 */
.L_x_311:
[----:B------:R-:W-:Y:S05]  /*a440*/  EXIT ;  /* 0x000000000000794d */ /* 0x000fea0003800000 */
.L_x_21:
[----:B----4-:R4:W0:Y:S02]  /*a450*/  SYNCS.PHASECHK.TRANS64.TRYWAIT P1, [R3+URZ], R0 ;  /* 0x00000000030075a7 */ /* 0x010824000802017f */
[----:B0-----:R-:W-:Y:S05]  /*a460*/  @!P1 NANOSLEEP.SYNCS 0x989680 ;  /* 0x009896800000995d */ /* 0x001fea0003900000 */
[----:B------:R-:W0:Y:S02]  /*a470*/  @!P1 SYNCS.PHASECHK.TRANS64 P1, [R3+URZ], R0 ;  /* 0x00000000030095a7 */ /* 0x000e24000802007f */
[----:B0-----:R-:W-:Y:S05]  /*a480*/  @!P1 BRA `(.L_x_21) ;  /* 0xfffffffc00f09947 */ /* 0x001fea000383ffff */
[----:B------:R-:W-:Y:S05]  /*a490*/  BRA `(.L_x_20) ;  /* 0xffffff70002c7947 */ /* 0x000fea000383ffff */
.L_x_26:
[----:B-1----:R1:W3:Y:S02]  /*a4a0*/  SYNCS.PHASECHK.TRANS64.TRYWAIT P1, [R5+URZ], R4 ;  /* 0x00000004050075a7 */ /* 0x0022e4000802017f */
[----:B---3--:R-:W-:Y:S05]  /*a4b0*/  @!P1 NANOSLEEP.SYNCS 0x989680 ;  /* 0x009896800000995d */ /* 0x008fea0003900000 */
[----:B------:R-:W3:Y:S02]  /*a4c0*/  @!P1 SYNCS.PHASECHK.TRANS64 P1, [R5+URZ], R4 ;  /* 0x00000004050095a7 */ /* 0x000ee4000802007f */
[----:B---3--:R-:W-:Y:S05]  /*a4d0*/  @!P1 BRA `(.L_x_26) ;  /* 0xfffffffc00f09947 */ /* 0x008fea000383ffff */
[----:B------:R-:W-:Y:S05]  /*a4e0*/  BRA `(.L_x_25) ;  /* 0xffffff7400687947 */ /* 0x000fea000383ffff */
.L_x_299:
[----:B------:R-:W-:Y:S01]  /*a4f0*/  BSSY B1, `(.L_x_318) ;  /* 0x0000006000017945 */ /* 0x000fe20003800000 */
[----:B------:R-:W-:-:S07]  /*a500*/  IMAD.MOV.U32 R15, RZ, RZ, -0x1 ;  /* 0xffffffffff0f7424 */ /* 0x000fce00078e00ff */
[----:B------:R-:W-:Y:S05]  /*a510*/  WARPSYNC.COLLECTIVE R15, `(.L_x_319) ;  /* 0x000000000f0c7348 */ /* 0x000fea0003c00000 */
[----:B------:R-:W-:Y:S02]  /*a520*/  ELECT P6, UR62, PT ;  /* 0x00000000003e782f */ /* 0x000fe400038c0000 */
[----:B------:R-:W-:Y:S01]  /*a530*/  MOV R14, UR62 ;  /* 0x0000003e000e7c02 */ /* 0x000fe20008000f00 */
[----:B------:R-:W-:Y:S10]  /*a540*/  ENDCOLLECTIVE ;  /* 0x000000000000791b */ /* 0x000ff40003800000 */
.L_x_319:
[----:B------:R-:W-:Y:S05]  /*a550*/  BSYNC B1 ;  /* 0x0000000000017941 */ /* 0x000fea0003800000 */
.L_x_318:
[----:B------:R-:W-:Y:S05]  /*a560*/  BRA `(.L_x_320) ;  /* 0xfffffff000407947 */ /* 0x000fea000383ffff */
.L_x_302:
[----:B-1----:R1:W2:Y:S02]  /*a570*/  SYNCS.PHASECHK.TRANS64.TRYWAIT P0, [R22+URZ+0x20], R7 ;  /* 0x00002007160075a7 */ /* 0x0022a4000800017f */
[----:B--2---:R-:W-:Y:S05]  /*a580*/  @!P0 NANOSLEEP.SYNCS 0x989680 ;  /* 0x009896800000895d */ /* 0x004fea0003900000 */
[----:B------:R-:W2:Y:S02]  /*a590*/  @!P0 SYNCS.PHASECHK.TRANS64 P0, [R22+URZ+0x20], R7 ;  /* 0x00002007160085a7 */ /* 0x000ea4000800007f */
[----:B--2---:R-:W-:Y:S05]  /*a5a0*/  @!P0 BRA `(.L_x_302) ;  /* 0xfffffffc00f08947 */ /* 0x004fea000383ffff */
[----:B------:R-:W-:Y:S05]  /*a5b0*/  BRA `(.L_x_321) ;  /* 0xfffffff0007c7947 */ /* 0x000fea000383ffff */
.L_x_310:
[----:B------:R-:W-:Y:S01]  /*a5c0*/  BSSY B0, `(.L_x_322) ;  /* 0x0000006000007945 */ /* 0x000fe20003800000 */
[----:B------:R-:W-:-:S07]  /*a5d0*/  IMAD.MOV.U32 R15, RZ, RZ, -0x1 ;  /* 0xffffffffff0f7424 */ /* 0x000fce00078e00ff */
[----:B------:R-:W-:Y:S05]  /*a5e0*/  WARPSYNC.COLLECTIVE R15, `(.L_x_323) ;  /* 0x000000000f0c7348 */ /* 0x000fea0003c00000 */
[----:B------:R-:W-:Y:S02]  /*a5f0*/  ELECT P6, UR62, PT ;  /* 0x00000000003e782f */ /* 0x000fe400038c0000 */
[----:B------:R-:W-:Y:S01]  /*a600*/  MOV R14, UR62 ;  /* 0x0000003e000e7c02 */ /* 0x000fe20008000f00 */
[----:B------:R-:W-:Y:S10]  /*a610*/  ENDCOLLECTIVE ;  /* 0x000000000000791b */ /* 0x000ff40003800000 */
.L_x_323:
[----:B------:R-:W-:Y:S05]  /*a620*/  BSYNC B0 ;  /* 0x0000000000007941 */ /* 0x000fea0003800000 */
.L_x_322:
[----:B------:R-:W-:Y:S05]  /*a630*/  BRA `(.L_x_324) ;  /* 0xfffffff800d07947 */ /* 0x000fea000383ffff */
.L_x_314:
[----:B0-----:R0:W1:Y:S02]  /*a640*/  SYNCS.PHASECHK.TRANS64.TRYWAIT P0, [R5+URZ], R2 ;  /* 0x00000002050075a7 */ /* 0x001064000800017f */
[----:B-1----:R-:W-:Y:S05]  /*a650*/  @!P0 NANOSLEEP.SYNCS 0x989680 ;  /* 0x009896800000895d */ /* 0x002fea0003900000 */
[----:B------:R-:W1:Y:S02]  /*a660*/  @!P0 SYNCS.PHASECHK.TRANS64 P0, [R5+URZ], R2 ;  /* 0x00000002050085a7 */ /* 0x000e64000800007f */
[----:B-1----:R-:W-:Y:S05]  /*a670*/  @!P0 BRA `(.L_x_314) ;  /* 0xfffffffc00f08947 */ /* 0x002fea000383ffff */
[----:B------:R-:W-:Y:S05]  /*a680*/  BRA `(.L_x_325) ;  /* 0xfffffffc00107947 */ /* 0x000fea000383ffff */
.L_x_315:
[----:B0-----:R0:W1:Y:S02]  /*a690*/  SYNCS.PHASECHK.TRANS64.TRYWAIT P0, [R7+URZ], R4 ;  /* 0x00000004070075a7 */ /* 0x001064000800017f */
[----:B-1----:R-:W-:Y:S05]  /*a6a0*/  @!P0 NANOSLEEP.SYNCS 0x989680 ;  /* 0x009896800000895d */ /* 0x002fea0003900000 */
[----:B------:R-:W1:Y:S02]  /*a6b0*/  @!P0 SYNCS.PHASECHK.TRANS64 P0, [R7+URZ], R4 ;  /* 0x00000004070085a7 */ /* 0x000e64000800007f */
[----:B-1----:R-:W-:Y:S05]  /*a6c0*/  @!P0 BRA `(.L_x_315) ;  /* 0xfffffffc00f08947 */ /* 0x002fea000383ffff */
[----:B------:R-:W-:Y:S05]  /*a6d0*/  BRA `(.L_x_326) ;  /* 0xfffffffc00207947 */ /* 0x000fea000383ffff */
.L_x_316:
[----:B0-----:R0:W1:Y:S02]  /*a6e0*/  SYNCS.PHASECHK.TRANS64.TRYWAIT P0, [R6+URZ], R5 ;  /* 0x00000005060075a7 */ /* 0x001064000800017f */
[----:B-1----:R-:W-:Y:S05]  /*a6f0*/  @!P0 NANOSLEEP.SYNCS 0x989680 ;  /* 0x009896800000895d */ /* 0x002fea0003900000 */
[----:B------:R-:W1:Y:S02]  /*a700*/  @!P0 SYNCS.PHASECHK.TRANS64 P0, [R6+URZ], R5 ;  /* 0x00000005060085a7 */ /* 0x000e64000800007f */
[----:B-1----:R-:W-:Y:S05]  /*a710*/  @!P0 BRA `(.L_x_316) ;  /* 0xfffffffc00f08947 */ /* 0x002fea000383ffff */
[----:B------:R-:W-:Y:S05]  /*a720*/  BRA `(.L_x_327) ;  /* 0xfffffffc00287947 */ /* 0x000fea000383ffff */
.L_x_328:
[----:B------:R-:W-:-:S00]  /*a730*/  BRA `(.L_x_328) ;  /* 0xfffffffc00fc7947 */ /* 0x000fc0000383ffff */
[----:B------:R-:W-:-:S00]  /*a740*/  NOP ;  /* 0x0000000000007918 */ /* 0x000fc00000000000 */
        /* <DEDUP_REMOVED lines=11> */
.L_x_329:


//--------------------- .nv.global.init           --------------------------
	.section	.nv.global.init,"aw",@progbits
.nv.global.init:
	.type		$str$22,@object
	.size		$str$22,($str$23 - $str$22)
$str$22:
        /*0000*/ 	.byte	0x6b, 0x5f, 0x74, 0x69, 0x6c, 0x65, 0x5f, 0x63, 0x6f, 0x75, 0x6e, 0x74, 0x20, 0x3e, 0x3d, 0x20
        /*0010*/ 	.byte	0x31, 0x00
	.type		$str$23,@object
	.size		$str$23,(__unnamed_1 - $str$23)
$str$23:
        /*0012*/ 	.byte	0x2f, 0x74, 0x6d, 0x70, 0x2f, 0x63, 0x75, 0x74, 0x6c, 0x61, 0x73, 0x73, 0x5f, 0x73, 0x77, 0x65
        /*0022*/ 	.byte	0x65, 0x70, 0x5f, 0x73, 0x72, 0x63, 0x2f, 0x69, 0x6e, 0x63, 0x6c, 0x75, 0x64, 0x65, 0x2f, 0x63
        /*0032*/ 	.byte	0x75, 0x74, 0x6c, 0x61, 0x73, 0x73, 0x2f, 0x67, 0x65, 0x6d, 0x6d, 0x2f, 0x63, 0x6f, 0x6c, 0x6c
        /*0042*/ 	.byte	0x65, 0x63, 0x74, 0x69, 0x76, 0x65, 0x2f, 0x73, 0x6d, 0x39, 0x30, 0x5f, 0x6d, 0x6d, 0x61, 0x5f
        /*0052*/ 	.byte	0x74, 0x6d, 0x61, 0x5f, 0x67, 0x6d, 0x6d, 0x61, 0x5f, 0x73, 0x73, 0x5f, 0x77, 0x61, 0x72, 0x70
        /*0062*/ 	.byte	0x73, 0x70, 0x65, 0x63, 0x69, 0x61, 0x6c, 0x69, 0x7a, 0x65, 0x64, 0x2e, 0x68, 0x70, 0x70, 0x00
	.type		__unnamed_1,@object
	.size		__unnamed_1,(.L_0 - __unnamed_1)
__unnamed_1:
        /*0072*/ 	.byte	0x76, 0x6f, 0x69, 0x64, 0x20, 0x63, 0x75, 0x74, 0x6c, 0x61, 0x73, 0x73, 0x3a, 0x3a, 0x67, 0x65
        /* <DEDUP_REMOVED lines=173> */
        /*0b52*/ 	.byte	0x69, 0x64, 0x65, 0x6e, 0x74, 0x69, 0x74, 0x79, 0x5d, 0x00
.L_0:


//--------------------- .nv.shared._ZN7cutlass13device_kernelINS_4gemm6kernel13GemmUniversalIN4cute5tupleIJiiiiEEENS1_10collective13CollectiveMmaINS1_34MainloopSm90TmaGmmaWarpSpecializedILi4ENS5_IJNS4_1CILi4EEENSA_ILi2EEENSA_ILi1EEEEEENS1_35KernelTmaWarpSpecializedCooperativeEEENS5_IJNSA_ILi256EEENSA_ILi128EEESI_EEEaNS5_IJlSD_lEEEaSK_NS4_8TiledMMAINS4_8MMA_AtomIJNS4_4SM904GMMA27MMA_64x128x32_S32S8S8_SS_TNEEEENS4_6LayoutINS5_IJSC_SD_SD_EEENS5_IJSD_NSA_ILi0EEEST_EEEEENS5_IJNS4_10UnderscoreESW_SW_EEEEENS4_23SM90_TMA_LOAD_MULTICASTENS4_14ComposedLayoutINS4_7SwizzleILi3ELi4ELi3EEENS4_18smem_ptr_flag_bitsILi8EEENSR_INS5_IJNSA_ILi8EEESI_EEENS5_IJSI_SD_EEEEEEEvNS4_8identityESZ_S19_vS1A_EENS_8epilogue10collective6detail29Sm90TmaWarpSpecializedAdapterINS1D_15DefaultEpilogueIaSK_SK_NS1C_6thread17LinearCombinationIaLi1EiiLNS1H_9ScaleType4KindE0ELNS_15FloatRoundStyleE2EaEENS1_15EpilogueDefaultEEEEEvvEEEEvNT_6ParamsE --------------------------
	.section	.nv.shared._ZN7cutlass13device_kernelINS_4gemm6kernel13GemmUniversalIN4cute5tupleIJiiiiEEENS1_10collective13CollectiveMmaINS1_34MainloopSm90TmaGmmaWarpSpecializedILi4ENS5_IJNS4_1CILi4EEENSA_ILi2EEENSA_ILi1EEEEEENS1_35KernelTmaWarpSpecializedCooperativeEEENS5_IJNSA_ILi256EEENSA_ILi128EEESI_EEEaNS5_IJlSD_lEEEaSK_NS4_8TiledMMAINS4_8MMA_AtomIJNS4_4SM904GMMA27MMA_64x128x32_S32S8S8_SS_TNEEEENS4_6LayoutINS5_IJSC_SD_SD_EEENS5_IJSD_NSA_ILi0EEEST_EEEEENS5_IJNS4_10UnderscoreESW_SW_EEEEENS4_23SM90_TMA_LOAD_MULTICASTENS4_14ComposedLayoutINS4_7SwizzleILi3ELi4ELi3EEENS4_18smem_ptr_flag_bitsILi8EEENSR_INS5_IJNSA_ILi8EEESI_EEENS5_IJSI_SD_EEEEEEEvNS4_8identityESZ_S19_vS1A_EENS_8epilogue10collective6detail29Sm90TmaWarpSpecializedAdapterINS1D_15DefaultEpilogueIaSK_SK_NS1C_6thread17LinearCombinationIaLi1EiiLNS1H_9ScaleType4KindE0ELNS_15FloatRoundStyleE2EaEENS1_15EpilogueDefaultEEEEEvvEEEEvNT_6ParamsE,"aw",@nobits
	.sectionflags	@""
	.align	16
	.zero		1024


//--------------------- .nv.shared.reserved.0     --------------------------
	.section	.nv.shared.reserved.0,"aw",@nobits
	.weak		__nv_reservedSMEM_offset_0_alias
	.size		__nv_reservedSMEM_offset_0_alias, 0, 0
	.other		__nv_reservedSMEM_offset_0_alias,@"STO_CUDA_RESERVED_SHARED STV_DEFAULT"
__nv_reservedSMEM_offset_0_alias:
	.zero		0


//--------------------- .nv.global                --------------------------
	.section	.nv.global,"aw",@nobits
.nv.global:
	.type		_ZN40_INTERNAL_d701ede7_4_k_cu_0a92fd6a_281584cute1_E,@object
	.size		_ZN40_INTERNAL_d701ede7_4_k_cu_0a92fd6a_281584cute1_E,(_ZN40_INTERNAL_d701ede7_4_k_cu_0a92fd6a_281584cuda3std3__45__cpo6cbeginE - _ZN40_INTERNAL_d701ede7_4_k_cu_0a92fd6a_281584cute1_E)
_ZN40_INTERNAL_d701ede7_4_k_cu_0a92fd6a_281584cute1_E:
	.zero		1
	.type		_ZN40_INTERNAL_d701ede7_4_k_cu_0a92fd6a_281584cuda3std3__45__cpo6cbeginE,@object
	.size		_ZN40_INTERNAL_d701ede7_4_k_cu_0a92fd6a_281584cuda3std3__45__cpo6cbeginE,(_ZN40_INTERNAL_d701ede7_4_k_cu_0a92fd6a_281584cuda3std3__48in_placeE - _ZN40_INTERNAL_d701ede7_4_k_cu_0a92fd6a_281584cuda3std3__45__cpo6cbeginE)
_ZN40_INTERNAL_d701ede7_4_k_cu_0a92fd6a_281584cuda3std3__45__cpo6cbeginE:
	.zero		1
	.type		_ZN40_INTERNAL_d701ede7_4_k_cu_0a92fd6a_281584cuda3std3__48in_placeE,@object
	.size		_ZN40_INTERNAL_d701ede7_4_k_cu_0a92fd6a_281584cuda3std3__48in_placeE,(_ZN40_INTERNAL_d701ede7_4_k_cu_0a92fd6a_281584cuda3std6ranges3__45__cpo9iter_moveE - _ZN40_INTERNAL_d701ede7_4_k_cu_0a92fd6a_281584cuda3std3__48in_placeE)
_ZN40_INTERNAL_d701ede7_4_k_cu_0a92fd6a_281584cuda3std3__48in_placeE:
	.zero		1
	.type		_ZN40_INTERNAL_d701ede7_4_k_cu_0a92fd6a_281584cuda3std6ranges3__45__cpo9iter_moveE,@object
	.size		_ZN40_INTERNAL_d701ede7_4_k_cu_0a92fd6a_281584cuda3std6ranges3__45__cpo9iter_moveE,(_ZN40_INTERNAL_d701ede7_4_k_cu_0a92fd6a_281584cuda3std3__45__cpo5beginE - _ZN40_INTERNAL_d701ede7_4_k_cu_0a92fd6a_281584cuda3std6ranges3__45__cpo9iter_moveE)
_ZN40_INTERNAL_d701ede7_4_k_cu_0a92fd6a_281584cuda3std6ranges3__45__cpo9iter_moveE:
	.zero		1
	.type		_ZN40_INTERNAL_d701ede7_4_k_cu_0a92fd6a_281584cuda3std3__45__cpo5beginE,@object
	.size		_ZN40_INTERNAL_d701ede7_4_k_cu_0a92fd6a_281584cuda3std3__45__cpo5beginE,(_ZN40_INTERNAL_d701ede7_4_k_cu_0a92fd6a_281584cuda3std3__442_GLOBAL__N__d701ede7_4_k_cu_0a92fd6a_281586ignoreE - _ZN40_INTERNAL_d701ede7_4_k_cu_0a92fd6a_281584cuda3std3__45__cpo5beginE)
_ZN40_INTERNAL_d701ede7_4_k_cu_0a92fd6a_281584cuda3std3__45__cpo5beginE:
	.zero		1
	.type		_ZN40_INTERNAL_d701ede7_4_k_cu_0a92fd6a_281584cuda3std3__442_GLOBAL__N__d701ede7_4_k_cu_0a92fd6a_281586ignoreE,@object
	.size		_ZN40_INTERNAL_d701ede7_4_k_cu_0a92fd6a_281584cuda3std3__442_GLOBAL__N__d701ede7_4_k_cu_0a92fd6a_281586ignoreE,(_ZN40_INTERNAL_d701ede7_4_k_cu_0a92fd6a_281584cute7productE - _ZN40_INTERNAL_d701ede7_4_k_cu_0a92fd6a_281584cuda3std3__442_GLOBAL__N__d701ede7_4_k_cu_0a92fd6a_281586ignoreE)
_ZN40_INTERNAL_d701ede7_4_k_cu_0a92fd6a_281584cuda3std3__442_GLOBAL__N__d701ede7_4_k_cu_0a92fd6a_281586ignoreE:
	.zero		1
	.type		_ZN40_INTERNAL_d701ede7_4_k_cu_0a92fd6a_281584cute7productE,@object
	.size		_ZN40_INTERNAL_d701ede7_4_k_cu_0a92fd6a_281584cute7productE,(_ZN40_INTERNAL_d701ede7_4_k_cu_0a92fd6a_281584cuda3std3__45__cpo3endE - _ZN40_INTERNAL_d701ede7_4_k_cu_0a92fd6a_281584cute7productE)
_ZN40_INTERNAL_d701ede7_4_k_cu_0a92fd6a_281584cute7productE:
	.zero		1
	.type		_ZN40_INTERNAL_d701ede7_4_k_cu_0a92fd6a_281584cuda3std3__45__cpo3endE,@object
	.size		_ZN40_INTERNAL_d701ede7_4_k_cu_0a92fd6a_281584cuda3std3__45__cpo3endE,(_ZN40_INTERNAL_d701ede7_4_k_cu_0a92fd6a_281584cuda3std3__419piecewise_constructE - _ZN40_INTERNAL_d701ede7_4_k_cu_0a92fd6a_281584cuda3std3__45__cpo3endE)
_ZN40_INTERNAL_d701ede7_4_k_cu_0a92fd6a_281584cuda3std3__45__cpo3endE:
	.zero		1
	.type		_ZN40_INTERNAL_d701ede7_4_k_cu_0a92fd6a_281584cuda3std3__419piecewise_constructE,@object
	.size		_ZN40_INTERNAL_d701ede7_4_k_cu_0a92fd6a_281584cuda3std3__419piecewise_constructE,(_ZN40_INTERNAL_d701ede7_4_k_cu_0a92fd6a_281584cuda3std3__45__cpo4cendE - _ZN40_INTERNAL_d701ede7_4_k_cu_0a92fd6a_281584cuda3std3__419piecewise_constructE)
_ZN40_INTERNAL_d701ede7_4_k_cu_0a92fd6a_281584cuda3std3__419piecewise_constructE:
	.zero		1
	.type		_ZN40_INTERNAL_d701ede7_4_k_cu_0a92fd6a_281584cuda3std3__45__cpo4cendE,@object
	.size		_ZN40_INTERNAL_d701ede7_4_k_cu_0a92fd6a_281584cuda3std3__45__cpo4cendE,(_ZN40_INTERNAL_d701ede7_4_k_cu_0a92fd6a_281584cuda3std6ranges3__45__cpo4swapE - _ZN40_INTERNAL_d701ede7_4_k_cu_0a92fd6a_281584cuda3std3__45__cpo4cendE)
_ZN40_INTERNAL_d701ede7_4_k_cu_0a92fd6a_281584cuda3std3__45__cpo4cendE:
	.zero		1
	.type		_ZN40_INTERNAL_d701ede7_4_k_cu_0a92fd6a_281584cuda3std6ranges3__45__cpo4swapE,@object
	.size		_ZN40_INTERNAL_d701ede7_4_k_cu_0a92fd6a_281584cuda3std6ranges3__45__cpo4swapE,(.L_8 - _ZN40_INTERNAL_d701ede7_4_k_cu_0a92fd6a_281584cuda3std6ranges3__45__cpo4swapE)
_ZN40_INTERNAL_d701ede7_4_k_cu_0a92fd6a_281584cuda3std6ranges3__45__cpo4swapE:
	.zero		1
.L_8:


//--------------------- .nv.constant0._ZN7cutlass13device_kernelINS_4gemm6kernel13GemmUniversalIN4cute5tupleIJiiiiEEENS1_10collective13CollectiveMmaINS1_34MainloopSm90TmaGmmaWarpSpecializedILi4ENS5_IJNS4_1CILi4EEENSA_ILi2EEENSA_ILi1EEEEEENS1_35KernelTmaWarpSpecializedCooperativeEEENS5_IJNSA_ILi256EEENSA_ILi128EEESI_EEEaNS5_IJlSD_lEEEaSK_NS4_8TiledMMAINS4_8MMA_AtomIJNS4_4SM904GMMA27MMA_64x128x32_S32S8S8_SS_TNEEEENS4_6LayoutINS5_IJSC_SD_SD_EEENS5_IJSD_NSA_ILi0EEEST_EEEEENS5_IJNS4_10UnderscoreESW_SW_EEEEENS4_23SM90_TMA_LOAD_MULTICASTENS4_14ComposedLayoutINS4_7SwizzleILi3ELi4ELi3EEENS4_18smem_ptr_flag_bitsILi8EEENSR_INS5_IJNSA_ILi8EEESI_EEENS5_IJSI_SD_EEEEEEEvNS4_8identityESZ_S19_vS1A_EENS_8epilogue10collective6detail29Sm90TmaWarpSpecializedAdapterINS1D_15DefaultEpilogueIaSK_SK_NS1C_6thread17LinearCombinationIaLi1EiiLNS1H_9ScaleType4KindE0ELNS_15FloatRoundStyleE2EaEENS1_15EpilogueDefaultEEEEEvvEEEEvNT_6ParamsE --------------------------
	.section	.nv.constant0._ZN7cutlass13device_kernelINS_4gemm6kernel13GemmUniversalIN4cute5tupleIJiiiiEEENS1_10collective13CollectiveMmaINS1_34MainloopSm90TmaGmmaWarpSpecializedILi4ENS5_IJNS4_1CILi4EEENSA_ILi2EEENSA_ILi1EEEEEENS1_35KernelTmaWarpSpecializedCooperativeEEENS5_IJNSA_ILi256EEENSA_ILi128EEESI_EEEaNS5_IJlSD_lEEEaSK_NS4_8TiledMMAINS4_8MMA_AtomIJNS4_4SM904GMMA27MMA_64x128x32_S32S8S8_SS_TNEEEENS4_6LayoutINS5_IJSC_SD_SD_EEENS5_IJSD_NSA_ILi0EEEST_EEEEENS5_IJNS4_10UnderscoreESW_SW_EEEEENS4_23SM90_TMA_LOAD_MULTICASTENS4_14ComposedLayoutINS4_7SwizzleILi3ELi4ELi3EEENS4_18smem_ptr_flag_bitsILi8EEENSR_INS5_IJNSA_ILi8EEESI_EEENS5_IJSI_SD_EEEEEEEvNS4_8identityESZ_S19_vS1A_EENS_8epilogue10collective6detail29Sm90TmaWarpSpecializedAdapterINS1D_15DefaultEpilogueIaSK_SK_NS1C_6thread17LinearCombinationIaLi1EiiLNS1H_9ScaleType4KindE0ELNS_15FloatRoundStyleE2EaEENS1_15EpilogueDefaultEEEEEvvEEEEvNT_6ParamsE,"a",@progbits
	.sectionflags	@""
	.align	4
.nv.constant0._ZN7cutlass13device_kernelINS_4gemm6kernel13GemmUniversalIN4cute5tupleIJiiiiEEENS1_10collective13CollectiveMmaINS1_34MainloopSm90TmaGmmaWarpSpecializedILi4ENS5_IJNS4_1CILi4EEENSA_ILi2EEENSA_ILi1EEEEEENS1_35KernelTmaWarpSpecializedCooperativeEEENS5_IJNSA_ILi256EEENSA_ILi128EEESI_EEEaNS5_IJlSD_lEEEaSK_NS4_8TiledMMAINS4_8MMA_AtomIJNS4_4SM904GMMA27MMA_64x128x32_S32S8S8_SS_TNEEEENS4_6LayoutINS5_IJSC_SD_SD_EEENS5_IJSD_NSA_ILi0EEEST_EEEEENS5_IJNS4_10UnderscoreESW_SW_EEEEENS4_23SM90_TMA_LOAD_MULTICASTENS4_14ComposedLayoutINS4_7SwizzleILi3ELi4ELi3EEENS4_18smem_ptr_flag_bitsILi8EEENSR_INS5_IJNSA_ILi8EEESI_EEENS5_IJSI_SD_EEEEEEEvNS4_8identityESZ_S19_vS1A_EENS_8epilogue10collective6detail29Sm90TmaWarpSpecializedAdapterINS1D_15DefaultEpilogueIaSK_SK_NS1C_6thread17LinearCombinationIaLi1EiiLNS1H_9ScaleType4KindE0ELNS_15FloatRoundStyleE2EaEENS1_15EpilogueDefaultEEEEEvvEEEEvNT_6ParamsE:
	.zero		1664


//--------------------- SYMBOLS --------------------------

	.type		.nv.reservedSmem.offset0,@object
	.size		.nv.reservedSmem.offset0,0x4
	.type		__assertfail,@function
